//
// Generated by NVIDIA NVVM Compiler
//
// Compiler Build ID: CL-36424714
// Cuda compilation tools, release 13.0, V13.0.88
// Based on NVVM 20.0.0
//

.version 9.0
.target sm_100
.address_size 64

	// .globl	_Z12count_digitsPiS_iiii

.visible .entry _Z12count_digitsPiS_iiii(
	.param .u64 .ptr .align 1 _Z12count_digitsPiS_iiii_param_0,
	.param .u64 .ptr .align 1 _Z12count_digitsPiS_iiii_param_1,
	.param .u32 _Z12count_digitsPiS_iiii_param_2,
	.param .u32 _Z12count_digitsPiS_iiii_param_3,
	.param .u32 _Z12count_digitsPiS_iiii_param_4,
	.param .u32 _Z12count_digitsPiS_iiii_param_5
)
{
	.reg .pred 	%p<11>;
	.reg .b32 	%r<199>;
	.reg .b64 	%rd<44>;

	ld.param.u64 	%rd4, [_Z12count_digitsPiS_iiii_param_0];
	ld.param.u64 	%rd5, [_Z12count_digitsPiS_iiii_param_1];
	ld.param.u32 	%r17, [_Z12count_digitsPiS_iiii_param_2];
	ld.param.u32 	%r20, [_Z12count_digitsPiS_iiii_param_3];
	ld.param.u32 	%r18, [_Z12count_digitsPiS_iiii_param_4];
	ld.param.u32 	%r19, [_Z12count_digitsPiS_iiii_param_5];
	cvta.to.global.u64 	%rd1, %rd5;
	cvta.to.global.u64 	%rd2, %rd4;
	mov.u32 	%r21, %ctaid.x;
	mov.u32 	%r22, %ntid.x;
	mov.u32 	%r23, %tid.x;
	mad.lo.s32 	%r1, %r21, %r22, %r23;
	setp.ge.s32 	%p1, %r1, %r20;
	@%p1 bra 	$L__BB0_13;
	mul.lo.s32 	%r2, %r17, %r1;
	setp.lt.s32 	%p2, %r17, 1;
	@%p2 bra 	$L__BB0_13;
	mul.lo.s32 	%r3, %r18, %r1;
	and.b32  	%r4, %r17, 7;
	setp.lt.u32 	%p3, %r17, 8;
	mov.b32 	%r197, 0;
	@%p3 bra 	$L__BB0_5;
	and.b32  	%r197, %r17, 2147483640;
	neg.s32 	%r195, %r197;
	add.s64 	%rd3, %rd2, 16;
	mov.u32 	%r194, %r2;
$L__BB0_4:
	.pragma "nounroll";
	mul.wide.s32 	%rd6, %r194, 4;
	add.s64 	%rd7, %rd3, %rd6;
	ld.global.u32 	%r25, [%rd7+-16];
	div.s32 	%r26, %r25, %r19;
	mul.hi.s32 	%r27, %r26, 1717986919;
	shr.u32 	%r28, %r27, 31;
	shr.s32 	%r29, %r27, 2;
	add.s32 	%r30, %r29, %r28;
	mul.lo.s32 	%r31, %r30, 10;
	sub.s32 	%r32, %r26, %r31;
	add.s32 	%r33, %r32, %r3;
	mul.wide.s32 	%rd8, %r33, 4;
	add.s64 	%rd9, %rd1, %rd8;
	ld.global.u32 	%r34, [%rd9];
	add.s32 	%r35, %r34, 1;
	st.global.u32 	[%rd9], %r35;
	ld.global.u32 	%r36, [%rd7+-12];
	div.s32 	%r37, %r36, %r19;
	mul.hi.s32 	%r38, %r37, 1717986919;
	shr.u32 	%r39, %r38, 31;
	shr.s32 	%r40, %r38, 2;
	add.s32 	%r41, %r40, %r39;
	mul.lo.s32 	%r42, %r41, 10;
	sub.s32 	%r43, %r37, %r42;
	add.s32 	%r44, %r43, %r3;
	mul.wide.s32 	%rd10, %r44, 4;
	add.s64 	%rd11, %rd1, %rd10;
	ld.global.u32 	%r45, [%rd11];
	add.s32 	%r46, %r45, 1;
	st.global.u32 	[%rd11], %r46;
	ld.global.u32 	%r47, [%rd7+-8];
	div.s32 	%r48, %r47, %r19;
	mul.hi.s32 	%r49, %r48, 1717986919;
	shr.u32 	%r50, %r49, 31;
	shr.s32 	%r51, %r49, 2;
	add.s32 	%r52, %r51, %r50;
	mul.lo.s32 	%r53, %r52, 10;
	sub.s32 	%r54, %r48, %r53;
	add.s32 	%r55, %r54, %r3;
	mul.wide.s32 	%rd12, %r55, 4;
	add.s64 	%rd13, %rd1, %rd12;
	ld.global.u32 	%r56, [%rd13];
	add.s32 	%r57, %r56, 1;
	st.global.u32 	[%rd13], %r57;
	ld.global.u32 	%r58, [%rd7+-4];
	div.s32 	%r59, %r58, %r19;
	mul.hi.s32 	%r60, %r59, 1717986919;
	shr.u32 	%r61, %r60, 31;
	shr.s32 	%r62, %r60, 2;
	add.s32 	%r63, %r62, %r61;
	mul.lo.s32 	%r64, %r63, 10;
	sub.s32 	%r65, %r59, %r64;
	add.s32 	%r66, %r65, %r3;
	mul.wide.s32 	%rd14, %r66, 4;
	add.s64 	%rd15, %rd1, %rd14;
	ld.global.u32 	%r67, [%rd15];
	add.s32 	%r68, %r67, 1;
	st.global.u32 	[%rd15], %r68;
	ld.global.u32 	%r69, [%rd7];
	div.s32 	%r70, %r69, %r19;
	mul.hi.s32 	%r71, %r70, 1717986919;
	shr.u32 	%r72, %r71, 31;
	shr.s32 	%r73, %r71, 2;
	add.s32 	%r74, %r73, %r72;
	mul.lo.s32 	%r75, %r74, 10;
	sub.s32 	%r76, %r70, %r75;
	add.s32 	%r77, %r76, %r3;
	mul.wide.s32 	%rd16, %r77, 4;
	add.s64 	%rd17, %rd1, %rd16;
	ld.global.u32 	%r78, [%rd17];
	add.s32 	%r79, %r78, 1;
	st.global.u32 	[%rd17], %r79;
	ld.global.u32 	%r80, [%rd7+4];
	div.s32 	%r81, %r80, %r19;
	mul.hi.s32 	%r82, %r81, 1717986919;
	shr.u32 	%r83, %r82, 31;
	shr.s32 	%r84, %r82, 2;
	add.s32 	%r85, %r84, %r83;
	mul.lo.s32 	%r86, %r85, 10;
	sub.s32 	%r87, %r81, %r86;
	add.s32 	%r88, %r87, %r3;
	mul.wide.s32 	%rd18, %r88, 4;
	add.s64 	%rd19, %rd1, %rd18;
	ld.global.u32 	%r89, [%rd19];
	add.s32 	%r90, %r89, 1;
	st.global.u32 	[%rd19], %r90;
	ld.global.u32 	%r91, [%rd7+8];
	div.s32 	%r92, %r91, %r19;
	mul.hi.s32 	%r93, %r92, 1717986919;
	shr.u32 	%r94, %r93, 31;
	shr.s32 	%r95, %r93, 2;
	add.s32 	%r96, %r95, %r94;
	mul.lo.s32 	%r97, %r96, 10;
	sub.s32 	%r98, %r92, %r97;
	add.s32 	%r99, %r98, %r3;
	mul.wide.s32 	%rd20, %r99, 4;
	add.s64 	%rd21, %rd1, %rd20;
	ld.global.u32 	%r100, [%rd21];
	add.s32 	%r101, %r100, 1;
	st.global.u32 	[%rd21], %r101;
	ld.global.u32 	%r102, [%rd7+12];
	div.s32 	%r103, %r102, %r19;
	mul.hi.s32 	%r104, %r103, 1717986919;
	shr.u32 	%r105, %r104, 31;
	shr.s32 	%r106, %r104, 2;
	add.s32 	%r107, %r106, %r105;
	mul.lo.s32 	%r108, %r107, 10;
	sub.s32 	%r109, %r103, %r108;
	add.s32 	%r110, %r109, %r3;
	mul.wide.s32 	%rd22, %r110, 4;
	add.s64 	%rd23, %rd1, %rd22;
	ld.global.u32 	%r111, [%rd23];
	add.s32 	%r112, %r111, 1;
	st.global.u32 	[%rd23], %r112;
	add.s32 	%r195, %r195, 8;
	add.s32 	%r194, %r194, 8;
	setp.ne.s32 	%p4, %r195, 0;
	@%p4 bra 	$L__BB0_4;
$L__BB0_5:
	setp.eq.s32 	%p5, %r4, 0;
	@%p5 bra 	$L__BB0_13;
	and.b32  	%r12, %r17, 3;
	setp.lt.u32 	%p6, %r4, 4;
	@%p6 bra 	$L__BB0_8;
	add.s32 	%r113, %r197, %r2;
	mul.wide.s32 	%rd24, %r113, 4;
	add.s64 	%rd25, %rd2, %rd24;
	ld.global.u32 	%r114, [%rd25];
	div.s32 	%r115, %r114, %r19;
	mul.hi.s32 	%r116, %r115, 1717986919;
	shr.u32 	%r117, %r116, 31;
	shr.s32 	%r118, %r116, 2;
	add.s32 	%r119, %r118, %r117;
	mul.lo.s32 	%r120, %r119, 10;
	sub.s32 	%r121, %r115, %r120;
	add.s32 	%r122, %r121, %r3;
	mul.wide.s32 	%rd26, %r122, 4;
	add.s64 	%rd27, %rd1, %rd26;
	ld.global.u32 	%r123, [%rd27];
	add.s32 	%r124, %r123, 1;
	st.global.u32 	[%rd27], %r124;
	ld.global.u32 	%r125, [%rd25+4];
	div.s32 	%r126, %r125, %r19;
	mul.hi.s32 	%r127, %r126, 1717986919;
	shr.u32 	%r128, %r127, 31;
	shr.s32 	%r129, %r127, 2;
	add.s32 	%r130, %r129, %r128;
	mul.lo.s32 	%r131, %r130, 10;
	sub.s32 	%r132, %r126, %r131;
	add.s32 	%r133, %r132, %r3;
	mul.wide.s32 	%rd28, %r133, 4;
	add.s64 	%rd29, %rd1, %rd28;
	ld.global.u32 	%r134, [%rd29];
	add.s32 	%r135, %r134, 1;
	st.global.u32 	[%rd29], %r135;
	ld.global.u32 	%r136, [%rd25+8];
	div.s32 	%r137, %r136, %r19;
	mul.hi.s32 	%r138, %r137, 1717986919;
	shr.u32 	%r139, %r138, 31;
	shr.s32 	%r140, %r138, 2;
	add.s32 	%r141, %r140, %r139;
	mul.lo.s32 	%r142, %r141, 10;
	sub.s32 	%r143, %r137, %r142;
	add.s32 	%r144, %r143, %r3;
	mul.wide.s32 	%rd30, %r144, 4;
	add.s64 	%rd31, %rd1, %rd30;
	ld.global.u32 	%r145, [%rd31];
	add.s32 	%r146, %r145, 1;
	st.global.u32 	[%rd31], %r146;
	ld.global.u32 	%r147, [%rd25+12];
	div.s32 	%r148, %r147, %r19;
	mul.hi.s32 	%r149, %r148, 1717986919;
	shr.u32 	%r150, %r149, 31;
	shr.s32 	%r151, %r149, 2;
	add.s32 	%r152, %r151, %r150;
	mul.lo.s32 	%r153, %r152, 10;
	sub.s32 	%r154, %r148, %r153;
	add.s32 	%r155, %r154, %r3;
	mul.wide.s32 	%rd32, %r155, 4;
	add.s64 	%rd33, %rd1, %rd32;
	ld.global.u32 	%r156, [%rd33];
	add.s32 	%r157, %r156, 1;
	st.global.u32 	[%rd33], %r157;
	add.s32 	%r197, %r197, 4;
$L__BB0_8:
	setp.eq.s32 	%p7, %r12, 0;
	@%p7 bra 	$L__BB0_13;
	setp.eq.s32 	%p8, %r12, 1;
	@%p8 bra 	$L__BB0_11;
	add.s32 	%r158, %r197, %r2;
	mul.wide.s32 	%rd34, %r158, 4;
	add.s64 	%rd35, %rd2, %rd34;
	ld.global.u32 	%r159, [%rd35];
	div.s32 	%r160, %r159, %r19;
	mul.hi.s32 	%r161, %r160, 1717986919;
	shr.u32 	%r162, %r161, 31;
	shr.s32 	%r163, %r161, 2;
	add.s32 	%r164, %r163, %r162;
	mul.lo.s32 	%r165, %r164, 10;
	sub.s32 	%r166, %r160, %r165;
	add.s32 	%r167, %r166, %r3;
	mul.wide.s32 	%rd36, %r167, 4;
	add.s64 	%rd37, %rd1, %rd36;
	ld.global.u32 	%r168, [%rd37];
	add.s32 	%r169, %r168, 1;
	st.global.u32 	[%rd37], %r169;
	ld.global.u32 	%r170, [%rd35+4];
	div.s32 	%r171, %r170, %r19;
	mul.hi.s32 	%r172, %r171, 1717986919;
	shr.u32 	%r173, %r172, 31;
	shr.s32 	%r174, %r172, 2;
	add.s32 	%r175, %r174, %r173;
	mul.lo.s32 	%r176, %r175, 10;
	sub.s32 	%r177, %r171, %r176;
	add.s32 	%r178, %r177, %r3;
	mul.wide.s32 	%rd38, %r178, 4;
	add.s64 	%rd39, %rd1, %rd38;
	ld.global.u32 	%r179, [%rd39];
	add.s32 	%r180, %r179, 1;
	st.global.u32 	[%rd39], %r180;
	add.s32 	%r197, %r197, 2;
$L__BB0_11:
	and.b32  	%r181, %r17, 1;
	setp.eq.b32 	%p9, %r181, 1;
	not.pred 	%p10, %p9;
	@%p10 bra 	$L__BB0_13;
	add.s32 	%r182, %r197, %r2;
	mul.wide.s32 	%rd40, %r182, 4;
	add.s64 	%rd41, %rd2, %rd40;
	ld.global.u32 	%r183, [%rd41];
	div.s32 	%r184, %r183, %r19;
	mul.hi.s32 	%r185, %r184, 1717986919;
	shr.u32 	%r186, %r185, 31;
	shr.s32 	%r187, %r185, 2;
	add.s32 	%r188, %r187, %r186;
	mul.lo.s32 	%r189, %r188, 10;
	sub.s32 	%r190, %r184, %r189;
	add.s32 	%r191, %r190, %r3;
	mul.wide.s32 	%rd42, %r191, 4;
	add.s64 	%rd43, %rd1, %rd42;
	ld.global.u32 	%r192, [%rd43];
	add.s32 	%r193, %r192, 1;
	st.global.u32 	[%rd43], %r193;
$L__BB0_13:
	ret;

}
	// .globl	_Z10sum_countsPiS_ii
.visible .entry _Z10sum_countsPiS_ii(
	.param .u64 .ptr .align 1 _Z10sum_countsPiS_ii_param_0,
	.param .u64 .ptr .align 1 _Z10sum_countsPiS_ii_param_1,
	.param .u32 _Z10sum_countsPiS_ii_param_2,
	.param .u32 _Z10sum_countsPiS_ii_param_3
)
{
	.reg .pred 	%p<10>;
	.reg .b32 	%r<116>;
	.reg .b64 	%rd<43>;

	ld.param.u64 	%rd3, [_Z10sum_countsPiS_ii_param_0];
	ld.param.u64 	%rd2, [_Z10sum_countsPiS_ii_param_1];
	ld.param.u32 	%r36, [_Z10sum_countsPiS_ii_param_2];
	ld.param.u32 	%r37, [_Z10sum_countsPiS_ii_param_3];
	cvta.to.global.u64 	%rd1, %rd3;
	mov.u32 	%r1, %tid.x;
	setp.lt.s32 	%p1, %r36, 1;
	mov.b32 	%r115, 0;
	@%p1 bra 	$L__BB1_13;
	and.b32  	%r2, %r36, 15;
	setp.lt.u32 	%p2, %r36, 16;
	mov.b32 	%r107, 0;
	mov.u32 	%r115, %r107;
	@%p2 bra 	$L__BB1_4;
	and.b32  	%r107, %r36, 2147483632;
	neg.s32 	%r101, %r107;
	shl.b32 	%r5, %r37, 4;
	mov.b32 	%r115, 0;
	mul.wide.s32 	%rd6, %r37, 4;
	mov.u32 	%r100, %r1;
$L__BB1_3:
	.pragma "nounroll";
	mul.wide.s32 	%rd4, %r100, 4;
	add.s64 	%rd5, %rd1, %rd4;
	ld.global.u32 	%r42, [%rd5];
	add.s32 	%r43, %r42, %r115;
	add.s64 	%rd7, %rd5, %rd6;
	ld.global.u32 	%r44, [%rd7];
	add.s32 	%r45, %r44, %r43;
	add.s64 	%rd8, %rd7, %rd6;
	ld.global.u32 	%r46, [%rd8];
	add.s32 	%r47, %r46, %r45;
	add.s64 	%rd9, %rd8, %rd6;
	ld.global.u32 	%r48, [%rd9];
	add.s32 	%r49, %r48, %r47;
	add.s64 	%rd10, %rd9, %rd6;
	ld.global.u32 	%r50, [%rd10];
	add.s32 	%r51, %r50, %r49;
	add.s64 	%rd11, %rd10, %rd6;
	ld.global.u32 	%r52, [%rd11];
	add.s32 	%r53, %r52, %r51;
	add.s64 	%rd12, %rd11, %rd6;
	ld.global.u32 	%r54, [%rd12];
	add.s32 	%r55, %r54, %r53;
	add.s64 	%rd13, %rd12, %rd6;
	ld.global.u32 	%r56, [%rd13];
	add.s32 	%r57, %r56, %r55;
	add.s64 	%rd14, %rd13, %rd6;
	ld.global.u32 	%r58, [%rd14];
	add.s32 	%r59, %r58, %r57;
	add.s64 	%rd15, %rd14, %rd6;
	ld.global.u32 	%r60, [%rd15];
	add.s32 	%r61, %r60, %r59;
	add.s64 	%rd16, %rd15, %rd6;
	ld.global.u32 	%r62, [%rd16];
	add.s32 	%r63, %r62, %r61;
	add.s64 	%rd17, %rd16, %rd6;
	ld.global.u32 	%r64, [%rd17];
	add.s32 	%r65, %r64, %r63;
	add.s64 	%rd18, %rd17, %rd6;
	ld.global.u32 	%r66, [%rd18];
	add.s32 	%r67, %r66, %r65;
	add.s64 	%rd19, %rd18, %rd6;
	ld.global.u32 	%r68, [%rd19];
	add.s32 	%r69, %r68, %r67;
	add.s64 	%rd20, %rd19, %rd6;
	ld.global.u32 	%r70, [%rd20];
	add.s32 	%r71, %r70, %r69;
	add.s64 	%rd21, %rd20, %rd6;
	ld.global.u32 	%r72, [%rd21];
	add.s32 	%r115, %r72, %r71;
	add.s32 	%r101, %r101, 16;
	add.s32 	%r100, %r100, %r5;
	setp.ne.s32 	%p3, %r101, 0;
	@%p3 bra 	$L__BB1_3;
$L__BB1_4:
	setp.eq.s32 	%p4, %r2, 0;
	@%p4 bra 	$L__BB1_13;
	and.b32  	%r15, %r36, 7;
	setp.lt.u32 	%p5, %r2, 8;
	@%p5 bra 	$L__BB1_7;
	mad.lo.s32 	%r74, %r107, %r37, %r1;
	mul.wide.s32 	%rd22, %r74, 4;
	add.s64 	%rd23, %rd1, %rd22;
	ld.global.u32 	%r75, [%rd23];
	add.s32 	%r76, %r75, %r115;
	mul.wide.s32 	%rd24, %r37, 4;
	add.s64 	%rd25, %rd23, %rd24;
	ld.global.u32 	%r77, [%rd25];
	add.s32 	%r78, %r77, %r76;
	add.s64 	%rd26, %rd25, %rd24;
	ld.global.u32 	%r79, [%rd26];
	add.s32 	%r80, %r79, %r78;
	add.s64 	%rd27, %rd26, %rd24;
	ld.global.u32 	%r81, [%rd27];
	add.s32 	%r82, %r81, %r80;
	add.s64 	%rd28, %rd27, %rd24;
	ld.global.u32 	%r83, [%rd28];
	add.s32 	%r84, %r83, %r82;
	add.s64 	%rd29, %rd28, %rd24;
	ld.global.u32 	%r85, [%rd29];
	add.s32 	%r86, %r85, %r84;
	add.s64 	%rd30, %rd29, %rd24;
	ld.global.u32 	%r87, [%rd30];
	add.s32 	%r88, %r87, %r86;
	add.s64 	%rd31, %rd30, %rd24;
	ld.global.u32 	%r89, [%rd31];
	add.s32 	%r115, %r89, %r88;
	add.s32 	%r107, %r107, 8;
$L__BB1_7:
	setp.eq.s32 	%p6, %r15, 0;
	@%p6 bra 	$L__BB1_13;
	and.b32  	%r21, %r36, 3;
	setp.lt.u32 	%p7, %r15, 4;
	@%p7 bra 	$L__BB1_10;
	mad.lo.s32 	%r91, %r107, %r37, %r1;
	mul.wide.s32 	%rd32, %r91, 4;
	add.s64 	%rd33, %rd1, %rd32;
	ld.global.u32 	%r92, [%rd33];
	add.s32 	%r93, %r92, %r115;
	mul.wide.s32 	%rd34, %r37, 4;
	add.s64 	%rd35, %rd33, %rd34;
	ld.global.u32 	%r94, [%rd35];
	add.s32 	%r95, %r94, %r93;
	add.s64 	%rd36, %rd35, %rd34;
	ld.global.u32 	%r96, [%rd36];
	add.s32 	%r97, %r96, %r95;
	add.s64 	%rd37, %rd36, %rd34;
	ld.global.u32 	%r98, [%rd37];
	add.s32 	%r115, %r98, %r97;
	add.s32 	%r107, %r107, 4;
$L__BB1_10:
	setp.eq.s32 	%p8, %r21, 0;
	@%p8 bra 	$L__BB1_13;
	mad.lo.s32 	%r113, %r107, %r37, %r1;
	neg.s32 	%r112, %r21;
$L__BB1_12:
	.pragma "nounroll";
	mul.wide.s32 	%rd38, %r113, 4;
	add.s64 	%rd39, %rd1, %rd38;
	ld.global.u32 	%r99, [%rd39];
	add.s32 	%r115, %r99, %r115;
	add.s32 	%r113, %r113, %r37;
	add.s32 	%r112, %r112, 1;
	setp.ne.s32 	%p9, %r112, 0;
	@%p9 bra 	$L__BB1_12;
$L__BB1_13:
	cvta.to.global.u64 	%rd40, %rd2;
	mul.wide.u32 	%rd41, %r1, 4;
	add.s64 	%rd42, %rd40, %rd41;
	st.global.u32 	[%rd42], %r115;
	ret;

}
	// .globl	_Z9prefixSumPii
.visible .entry _Z9prefixSumPii(
	.param .u64 .ptr .align 1 _Z9prefixSumPii_param_0,
	.param .u32 _Z9prefixSumPii_param_1
)
{
	.reg .pred 	%p<6>;
	.reg .b32 	%r<14>;
	.reg .b64 	%rd<7>;

	ld.param.u64 	%rd3, [_Z9prefixSumPii_param_0];
	ld.param.u32 	%r4, [_Z9prefixSumPii_param_1];
	cvta.to.global.u64 	%rd1, %rd3;
	mov.u32 	%r5, %ctaid.x;
	mov.u32 	%r6, %ntid.x;
	mov.u32 	%r7, %tid.x;
	mad.lo.s32 	%r1, %r5, %r6, %r7;
	setp.ge.s32 	%p1, %r1, %r4;
	setp.lt.s32 	%p2, %r4, 2;
	or.pred  	%p3, %p1, %p2;
	@%p3 bra 	$L__BB2_5;
	mul.wide.s32 	%rd4, %r1, 4;
	add.s64 	%rd2, %rd1, %rd4;
	mov.b32 	%r13, 1;
$L__BB2_2:
	setp.lt.s32 	%p4, %r1, %r13;
	@%p4 bra 	$L__BB2_4;
	sub.s32 	%r9, %r1, %r13;
	mul.wide.s32 	%rd5, %r9, 4;
	add.s64 	%rd6, %rd1, %rd5;
	ld.global.u32 	%r10, [%rd6];
	ld.global.u32 	%r11, [%rd2];
	add.s32 	%r12, %r11, %r10;
	st.global.u32 	[%rd2], %r12;
$L__BB2_4:
	shl.b32 	%r13, %r13, 1;
	setp.lt.s32 	%p5, %r13, %r4;
	@%p5 bra 	$L__BB2_2;
$L__BB2_5:
	ret;

}
	// .globl	_Z10shiftRightPii
.visible .entry _Z10shiftRightPii(
	.param .u64 .ptr .align 1 _Z10shiftRightPii_param_0,
	.param .u32 _Z10shiftRightPii_param_1
)
{
	.reg .pred 	%p<10>;
	.reg .b32 	%r<91>;
	.reg .b64 	%rd<69>;

	ld.param.u64 	%rd2, [_Z10shiftRightPii_param_0];
	ld.param.u32 	%r87, [_Z10shiftRightPii_param_1];
	cvta.to.global.u64 	%rd1, %rd2;
	setp.lt.s32 	%p1, %r87, 2;
	@%p1 bra 	$L__BB3_14;
	add.s32 	%r1, %r87, -1;
	add.s32 	%r24, %r87, -2;
	and.b32  	%r2, %r1, 15;
	setp.lt.u32 	%p2, %r24, 15;
	@%p2 bra 	$L__BB3_5;
	add.s32 	%r85, %r87, -8;
	and.b32  	%r25, %r1, -16;
	neg.s32 	%r84, %r25;
$L__BB3_3:
	.pragma "nounroll";
	add.s32 	%r26, %r85, 7;
	add.s32 	%r27, %r85, 6;
	mul.wide.u32 	%rd3, %r27, 4;
	add.s64 	%rd4, %rd1, %rd3;
	ld.global.u32 	%r28, [%rd4];
	mul.wide.u32 	%rd5, %r26, 4;
	add.s64 	%rd6, %rd1, %rd5;
	st.global.u32 	[%rd6], %r28;
	add.s32 	%r29, %r85, 5;
	mul.wide.u32 	%rd7, %r29, 4;
	add.s64 	%rd8, %rd1, %rd7;
	ld.global.u32 	%r30, [%rd8];
	st.global.u32 	[%rd4], %r30;
	add.s32 	%r31, %r85, 4;
	mul.wide.u32 	%rd9, %r31, 4;
	add.s64 	%rd10, %rd1, %rd9;
	ld.global.u32 	%r32, [%rd10];
	st.global.u32 	[%rd8], %r32;
	add.s32 	%r33, %r85, 3;
	mul.wide.u32 	%rd11, %r33, 4;
	add.s64 	%rd12, %rd1, %rd11;
	ld.global.u32 	%r34, [%rd12];
	st.global.u32 	[%rd10], %r34;
	add.s32 	%r35, %r85, 2;
	mul.wide.u32 	%rd13, %r35, 4;
	add.s64 	%rd14, %rd1, %rd13;
	ld.global.u32 	%r36, [%rd14];
	st.global.u32 	[%rd12], %r36;
	add.s32 	%r37, %r85, 1;
	mul.wide.u32 	%rd15, %r37, 4;
	add.s64 	%rd16, %rd1, %rd15;
	ld.global.u32 	%r38, [%rd16];
	st.global.u32 	[%rd14], %r38;
	add.s32 	%r39, %r85, -9;
	mul.wide.u32 	%rd17, %r85, 4;
	add.s64 	%rd18, %rd1, %rd17;
	ld.global.u32 	%r40, [%rd18];
	st.global.u32 	[%rd16], %r40;
	add.s32 	%r41, %r85, -1;
	mul.wide.u32 	%rd19, %r41, 4;
	add.s64 	%rd20, %rd1, %rd19;
	ld.global.u32 	%r42, [%rd20];
	st.global.u32 	[%rd18], %r42;
	add.s32 	%r43, %r85, -2;
	mul.wide.u32 	%rd21, %r43, 4;
	add.s64 	%rd22, %rd1, %rd21;
	ld.global.u32 	%r44, [%rd22];
	st.global.u32 	[%rd20], %r44;
	add.s32 	%r45, %r85, -3;
	mul.wide.u32 	%rd23, %r45, 4;
	add.s64 	%rd24, %rd1, %rd23;
	ld.global.u32 	%r46, [%rd24];
	st.global.u32 	[%rd22], %r46;
	add.s32 	%r47, %r85, -4;
	mul.wide.u32 	%rd25, %r47, 4;
	add.s64 	%rd26, %rd1, %rd25;
	ld.global.u32 	%r48, [%rd26];
	st.global.u32 	[%rd24], %r48;
	add.s32 	%r49, %r85, -5;
	mul.wide.u32 	%rd27, %r49, 4;
	add.s64 	%rd28, %rd1, %rd27;
	ld.global.u32 	%r50, [%rd28];
	st.global.u32 	[%rd26], %r50;
	add.s32 	%r51, %r85, -6;
	mul.wide.u32 	%rd29, %r51, 4;
	add.s64 	%rd30, %rd1, %rd29;
	ld.global.u32 	%r52, [%rd30];
	st.global.u32 	[%rd28], %r52;
	add.s32 	%r53, %r85, -7;
	mul.wide.u32 	%rd31, %r53, 4;
	add.s64 	%rd32, %rd1, %rd31;
	ld.global.u32 	%r54, [%rd32];
	st.global.u32 	[%rd30], %r54;
	add.s32 	%r55, %r85, -8;
	mul.wide.u32 	%rd33, %r55, 4;
	add.s64 	%rd34, %rd1, %rd33;
	ld.global.u32 	%r56, [%rd34];
	st.global.u32 	[%rd32], %r56;
	mul.wide.u32 	%rd35, %r39, 4;
	add.s64 	%rd36, %rd1, %rd35;
	ld.global.u32 	%r57, [%rd36];
	st.global.u32 	[%rd34], %r57;
	add.s32 	%r85, %r85, -16;
	add.s32 	%r84, %r84, 16;
	setp.ne.s32 	%p3, %r84, 0;
	@%p3 bra 	$L__BB3_3;
	add.s32 	%r87, %r85, 8;
$L__BB3_5:
	setp.eq.s32 	%p4, %r2, 0;
	@%p4 bra 	$L__BB3_14;
	and.b32  	%r11, %r1, 7;
	setp.lt.u32 	%p5, %r2, 8;
	@%p5 bra 	$L__BB3_8;
	add.s32 	%r58, %r87, -1;
	add.s32 	%r59, %r87, -2;
	mul.wide.u32 	%rd37, %r59, 4;
	add.s64 	%rd38, %rd1, %rd37;
	ld.global.u32 	%r60, [%rd38];
	mul.wide.u32 	%rd39, %r58, 4;
	add.s64 	%rd40, %rd1, %rd39;
	st.global.u32 	[%rd40], %r60;
	add.s32 	%r61, %r87, -3;
	mul.wide.u32 	%rd41, %r61, 4;
	add.s64 	%rd42, %rd1, %rd41;
	ld.global.u32 	%r62, [%rd42];
	st.global.u32 	[%rd38], %r62;
	add.s32 	%r63, %r87, -4;
	mul.wide.u32 	%rd43, %r63, 4;
	add.s64 	%rd44, %rd1, %rd43;
	ld.global.u32 	%r64, [%rd44];
	st.global.u32 	[%rd42], %r64;
	add.s32 	%r65, %r87, -5;
	mul.wide.u32 	%rd45, %r65, 4;
	add.s64 	%rd46, %rd1, %rd45;
	ld.global.u32 	%r66, [%rd46];
	st.global.u32 	[%rd44], %r66;
	add.s32 	%r67, %r87, -6;
	mul.wide.u32 	%rd47, %r67, 4;
	add.s64 	%rd48, %rd1, %rd47;
	ld.global.u32 	%r68, [%rd48];
	st.global.u32 	[%rd46], %r68;
	add.s32 	%r69, %r87, -7;
	mul.wide.u32 	%rd49, %r69, 4;
	add.s64 	%rd50, %rd1, %rd49;
	ld.global.u32 	%r70, [%rd50];
	st.global.u32 	[%rd48], %r70;
	add.s32 	%r12, %r87, -8;
	mul.wide.u32 	%rd51, %r12, 4;
	add.s64 	%rd52, %rd1, %rd51;
	ld.global.u32 	%r71, [%rd52];
	st.global.u32 	[%rd50], %r71;
	add.s32 	%r72, %r87, -9;
	mul.wide.u32 	%rd53, %r72, 4;
	add.s64 	%rd54, %rd1, %rd53;
	ld.global.u32 	%r73, [%rd54];
	st.global.u32 	[%rd52], %r73;
	mov.u32 	%r87, %r12;
$L__BB3_8:
	setp.eq.s32 	%p6, %r11, 0;
	@%p6 bra 	$L__BB3_14;
	and.b32  	%r14, %r1, 3;
	setp.lt.u32 	%p7, %r11, 4;
	@%p7 bra 	$L__BB3_11;
	add.s32 	%r74, %r87, -1;
	add.s32 	%r75, %r87, -2;
	mul.wide.u32 	%rd55, %r75, 4;
	add.s64 	%rd56, %rd1, %rd55;
	ld.global.u32 	%r76, [%rd56];
	mul.wide.u32 	%rd57, %r74, 4;
	add.s64 	%rd58, %rd1, %rd57;
	st.global.u32 	[%rd58], %r76;
	add.s32 	%r77, %r87, -3;
	mul.wide.u32 	%rd59, %r77, 4;
	add.s64 	%rd60, %rd1, %rd59;
	ld.global.u32 	%r78, [%rd60];
	st.global.u32 	[%rd56], %r78;
	add.s32 	%r15, %r87, -4;
	mul.wide.u32 	%rd61, %r15, 4;
	add.s64 	%rd62, %rd1, %rd61;
	ld.global.u32 	%r79, [%rd62];
	st.global.u32 	[%rd60], %r79;
	add.s32 	%r80, %r87, -5;
	mul.wide.u32 	%rd63, %r80, 4;
	add.s64 	%rd64, %rd1, %rd63;
	ld.global.u32 	%r81, [%rd64];
	st.global.u32 	[%rd62], %r81;
	mov.u32 	%r87, %r15;
$L__BB3_11:
	setp.eq.s32 	%p8, %r14, 0;
	@%p8 bra 	$L__BB3_14;
	add.s32 	%r90, %r87, -1;
	neg.s32 	%r89, %r14;
$L__BB3_13:
	.pragma "nounroll";
	add.s32 	%r21, %r90, -1;
	mul.wide.u32 	%rd65, %r21, 4;
	add.s64 	%rd66, %rd1, %rd65;
	ld.global.u32 	%r82, [%rd66];
	mul.wide.u32 	%rd67, %r90, 4;
	add.s64 	%rd68, %rd1, %rd67;
	st.global.u32 	[%rd68], %r82;
	add.s32 	%r89, %r89, 1;
	setp.ne.s32 	%p9, %r89, 0;
	mov.u32 	%r90, %r21;
	@%p9 bra 	$L__BB3_13;
$L__BB3_14:
	mov.b32 	%r83, 0;
	st.global.u32 	[%rd1], %r83;
	ret;

}
	// .globl	_Z10sortKernelPiS_S_ii
.visible .entry _Z10sortKernelPiS_S_ii(
	.param .u64 .ptr .align 1 _Z10sortKernelPiS_S_ii_param_0,
	.param .u64 .ptr .align 1 _Z10sortKernelPiS_S_ii_param_1,
	.param .u64 .ptr .align 1 _Z10sortKernelPiS_S_ii_param_2,
	.param .u32 _Z10sortKernelPiS_S_ii_param_3,
	.param .u32 _Z10sortKernelPiS_S_ii_param_4
)
{
	.reg .pred 	%p<25>;
	.reg .b32 	%r<187>;
	.reg .b64 	%rd<49>;

	ld.param.u64 	%rd10, [_Z10sortKernelPiS_S_ii_param_0];
	ld.param.u64 	%rd11, [_Z10sortKernelPiS_S_ii_param_1];
	ld.param.u64 	%rd9, [_Z10sortKernelPiS_S_ii_param_2];
	ld.param.u32 	%r28, [_Z10sortKernelPiS_S_ii_param_3];
	ld.param.u32 	%r29, [_Z10sortKernelPiS_S_ii_param_4];
	cvta.to.global.u64 	%rd1, %rd11;
	cvta.to.global.u64 	%rd2, %rd10;
	mov.u32 	%r1, %tid.x;
	setp.ge.s32 	%p1, %r1, %r28;
	@%p1 bra 	$L__BB4_41;
	cvta.to.global.u64 	%rd12, %rd9;
	mul.wide.u32 	%rd13, %r1, 4;
	add.s64 	%rd3, %rd12, %rd13;
	add.s32 	%r31, %r28, -1;
	and.b32  	%r2, %r28, 7;
	setp.lt.u32 	%p2, %r31, 7;
	mov.b32 	%r185, 0;
	@%p2 bra 	$L__BB4_20;
	and.b32  	%r185, %r28, -8;
	neg.s32 	%r183, %r185;
	add.s64 	%rd48, %rd2, 16;
$L__BB4_3:
	.pragma "nounroll";
	ld.global.u32 	%r6, [%rd48+-16];
	div.s32 	%r32, %r6, %r29;
	mul.hi.s32 	%r33, %r32, 1717986919;
	shr.u32 	%r34, %r33, 31;
	shr.s32 	%r35, %r33, 2;
	add.s32 	%r36, %r35, %r34;
	mul.lo.s32 	%r37, %r36, 10;
	sub.s32 	%r38, %r32, %r37;
	setp.ne.s32 	%p3, %r38, %r1;
	@%p3 bra 	$L__BB4_5;
	ld.global.u32 	%r39, [%rd3];
	mul.wide.s32 	%rd14, %r39, 4;
	add.s64 	%rd15, %rd1, %rd14;
	st.global.u32 	[%rd15], %r6;
	ld.global.u32 	%r40, [%rd3];
	add.s32 	%r41, %r40, 1;
	st.global.u32 	[%rd3], %r41;
$L__BB4_5:
	ld.global.u32 	%r7, [%rd48+-12];
	div.s32 	%r42, %r7, %r29;
	mul.hi.s32 	%r43, %r42, 1717986919;
	shr.u32 	%r44, %r43, 31;
	shr.s32 	%r45, %r43, 2;
	add.s32 	%r46, %r45, %r44;
	mul.lo.s32 	%r47, %r46, 10;
	sub.s32 	%r48, %r42, %r47;
	setp.ne.s32 	%p4, %r48, %r1;
	@%p4 bra 	$L__BB4_7;
	ld.global.u32 	%r49, [%rd3];
	mul.wide.s32 	%rd16, %r49, 4;
	add.s64 	%rd17, %rd1, %rd16;
	st.global.u32 	[%rd17], %r7;
	ld.global.u32 	%r50, [%rd3];
	add.s32 	%r51, %r50, 1;
	st.global.u32 	[%rd3], %r51;
$L__BB4_7:
	ld.global.u32 	%r8, [%rd48+-8];
	div.s32 	%r52, %r8, %r29;
	mul.hi.s32 	%r53, %r52, 1717986919;
	shr.u32 	%r54, %r53, 31;
	shr.s32 	%r55, %r53, 2;
	add.s32 	%r56, %r55, %r54;
	mul.lo.s32 	%r57, %r56, 10;
	sub.s32 	%r58, %r52, %r57;
	setp.ne.s32 	%p5, %r58, %r1;
	@%p5 bra 	$L__BB4_9;
	ld.global.u32 	%r59, [%rd3];
	mul.wide.s32 	%rd18, %r59, 4;
	add.s64 	%rd19, %rd1, %rd18;
	st.global.u32 	[%rd19], %r8;
	ld.global.u32 	%r60, [%rd3];
	add.s32 	%r61, %r60, 1;
	st.global.u32 	[%rd3], %r61;
$L__BB4_9:
	ld.global.u32 	%r9, [%rd48+-4];
	div.s32 	%r62, %r9, %r29;
	mul.hi.s32 	%r63, %r62, 1717986919;
	shr.u32 	%r64, %r63, 31;
	shr.s32 	%r65, %r63, 2;
	add.s32 	%r66, %r65, %r64;
	mul.lo.s32 	%r67, %r66, 10;
	sub.s32 	%r68, %r62, %r67;
	setp.ne.s32 	%p6, %r68, %r1;
	@%p6 bra 	$L__BB4_11;
	ld.global.u32 	%r69, [%rd3];
	mul.wide.s32 	%rd20, %r69, 4;
	add.s64 	%rd21, %rd1, %rd20;
	st.global.u32 	[%rd21], %r9;
	ld.global.u32 	%r70, [%rd3];
	add.s32 	%r71, %r70, 1;
	st.global.u32 	[%rd3], %r71;
$L__BB4_11:
	ld.global.u32 	%r10, [%rd48];
	div.s32 	%r72, %r10, %r29;
	mul.hi.s32 	%r73, %r72, 1717986919;
	shr.u32 	%r74, %r73, 31;
	shr.s32 	%r75, %r73, 2;
	add.s32 	%r76, %r75, %r74;
	mul.lo.s32 	%r77, %r76, 10;
	sub.s32 	%r78, %r72, %r77;
	setp.ne.s32 	%p7, %r78, %r1;
	@%p7 bra 	$L__BB4_13;
	ld.global.u32 	%r79, [%rd3];
	mul.wide.s32 	%rd22, %r79, 4;
	add.s64 	%rd23, %rd1, %rd22;
	st.global.u32 	[%rd23], %r10;
	ld.global.u32 	%r80, [%rd3];
	add.s32 	%r81, %r80, 1;
	st.global.u32 	[%rd3], %r81;
$L__BB4_13:
	ld.global.u32 	%r11, [%rd48+4];
	div.s32 	%r82, %r11, %r29;
	mul.hi.s32 	%r83, %r82, 1717986919;
	shr.u32 	%r84, %r83, 31;
	shr.s32 	%r85, %r83, 2;
	add.s32 	%r86, %r85, %r84;
	mul.lo.s32 	%r87, %r86, 10;
	sub.s32 	%r88, %r82, %r87;
	setp.ne.s32 	%p8, %r88, %r1;
	@%p8 bra 	$L__BB4_15;
	ld.global.u32 	%r89, [%rd3];
	mul.wide.s32 	%rd24, %r89, 4;
	add.s64 	%rd25, %rd1, %rd24;
	st.global.u32 	[%rd25], %r11;
	ld.global.u32 	%r90, [%rd3];
	add.s32 	%r91, %r90, 1;
	st.global.u32 	[%rd3], %r91;
$L__BB4_15:
	ld.global.u32 	%r12, [%rd48+8];
	div.s32 	%r92, %r12, %r29;
	mul.hi.s32 	%r93, %r92, 1717986919;
	shr.u32 	%r94, %r93, 31;
	shr.s32 	%r95, %r93, 2;
	add.s32 	%r96, %r95, %r94;
	mul.lo.s32 	%r97, %r96, 10;
	sub.s32 	%r98, %r92, %r97;
	setp.ne.s32 	%p9, %r98, %r1;
	@%p9 bra 	$L__BB4_17;
	ld.global.u32 	%r99, [%rd3];
	mul.wide.s32 	%rd26, %r99, 4;
	add.s64 	%rd27, %rd1, %rd26;
	st.global.u32 	[%rd27], %r12;
	ld.global.u32 	%r100, [%rd3];
	add.s32 	%r101, %r100, 1;
	st.global.u32 	[%rd3], %r101;
$L__BB4_17:
	ld.global.u32 	%r13, [%rd48+12];
	div.s32 	%r102, %r13, %r29;
	mul.hi.s32 	%r103, %r102, 1717986919;
	shr.u32 	%r104, %r103, 31;
	shr.s32 	%r105, %r103, 2;
	add.s32 	%r106, %r105, %r104;
	mul.lo.s32 	%r107, %r106, 10;
	sub.s32 	%r108, %r102, %r107;
	setp.ne.s32 	%p10, %r108, %r1;
	@%p10 bra 	$L__BB4_19;
	ld.global.u32 	%r109, [%rd3];
	mul.wide.s32 	%rd28, %r109, 4;
	add.s64 	%rd29, %rd1, %rd28;
	st.global.u32 	[%rd29], %r13;
	ld.global.u32 	%r110, [%rd3];
	add.s32 	%r111, %r110, 1;
	st.global.u32 	[%rd3], %r111;
$L__BB4_19:
	add.s32 	%r183, %r183, 8;
	add.s64 	%rd48, %rd48, 32;
	setp.ne.s32 	%p11, %r183, 0;
	@%p11 bra 	$L__BB4_3;
$L__BB4_20:
	setp.eq.s32 	%p12, %r2, 0;
	@%p12 bra 	$L__BB4_41;
	and.b32  	%r16, %r28, 3;
	setp.lt.u32 	%p13, %r2, 4;
	@%p13 bra 	$L__BB4_31;
	mul.wide.u32 	%rd30, %r185, 4;
	add.s64 	%rd7, %rd2, %rd30;
	ld.global.u32 	%r17, [%rd7];
	div.s32 	%r112, %r17, %r29;
	mul.hi.s32 	%r113, %r112, 1717986919;
	shr.u32 	%r114, %r113, 31;
	shr.s32 	%r115, %r113, 2;
	add.s32 	%r116, %r115, %r114;
	mul.lo.s32 	%r117, %r116, 10;
	sub.s32 	%r118, %r112, %r117;
	setp.ne.s32 	%p14, %r118, %r1;
	@%p14 bra 	$L__BB4_24;
	ld.global.u32 	%r119, [%rd3];
	mul.wide.s32 	%rd31, %r119, 4;
	add.s64 	%rd32, %rd1, %rd31;
	st.global.u32 	[%rd32], %r17;
	ld.global.u32 	%r120, [%rd3];
	add.s32 	%r121, %r120, 1;
	st.global.u32 	[%rd3], %r121;
$L__BB4_24:
	ld.global.u32 	%r18, [%rd7+4];
	div.s32 	%r122, %r18, %r29;
	mul.hi.s32 	%r123, %r122, 1717986919;
	shr.u32 	%r124, %r123, 31;
	shr.s32 	%r125, %r123, 2;
	add.s32 	%r126, %r125, %r124;
	mul.lo.s32 	%r127, %r126, 10;
	sub.s32 	%r128, %r122, %r127;
	setp.ne.s32 	%p15, %r128, %r1;
	@%p15 bra 	$L__BB4_26;
	ld.global.u32 	%r129, [%rd3];
	mul.wide.s32 	%rd33, %r129, 4;
	add.s64 	%rd34, %rd1, %rd33;
	st.global.u32 	[%rd34], %r18;
	ld.global.u32 	%r130, [%rd3];
	add.s32 	%r131, %r130, 1;
	st.global.u32 	[%rd3], %r131;
$L__BB4_26:
	ld.global.u32 	%r19, [%rd7+8];
	div.s32 	%r132, %r19, %r29;
	mul.hi.s32 	%r133, %r132, 1717986919;
	shr.u32 	%r134, %r133, 31;
	shr.s32 	%r135, %r133, 2;
	add.s32 	%r136, %r135, %r134;
	mul.lo.s32 	%r137, %r136, 10;
	sub.s32 	%r138, %r132, %r137;
	setp.ne.s32 	%p16, %r138, %r1;
	@%p16 bra 	$L__BB4_28;
	ld.global.u32 	%r139, [%rd3];
	mul.wide.s32 	%rd35, %r139, 4;
	add.s64 	%rd36, %rd1, %rd35;
	st.global.u32 	[%rd36], %r19;
	ld.global.u32 	%r140, [%rd3];
	add.s32 	%r141, %r140, 1;
	st.global.u32 	[%rd3], %r141;
$L__BB4_28:
	ld.global.u32 	%r20, [%rd7+12];
	div.s32 	%r142, %r20, %r29;
	mul.hi.s32 	%r143, %r142, 1717986919;
	shr.u32 	%r144, %r143, 31;
	shr.s32 	%r145, %r143, 2;
	add.s32 	%r146, %r145, %r144;
	mul.lo.s32 	%r147, %r146, 10;
	sub.s32 	%r148, %r142, %r147;
	setp.ne.s32 	%p17, %r148, %r1;
	@%p17 bra 	$L__BB4_30;
	ld.global.u32 	%r149, [%rd3];
	mul.wide.s32 	%rd37, %r149, 4;
	add.s64 	%rd38, %rd1, %rd37;
	st.global.u32 	[%rd38], %r20;
	ld.global.u32 	%r150, [%rd3];
	add.s32 	%r151, %r150, 1;
	st.global.u32 	[%rd3], %r151;
$L__BB4_30:
	add.s32 	%r185, %r185, 4;
$L__BB4_31:
	setp.eq.s32 	%p18, %r16, 0;
	@%p18 bra 	$L__BB4_41;
	setp.eq.s32 	%p19, %r16, 1;
	@%p19 bra 	$L__BB4_38;
	mul.wide.u32 	%rd39, %r185, 4;
	add.s64 	%rd8, %rd2, %rd39;
	ld.global.u32 	%r23, [%rd8];
	div.s32 	%r152, %r23, %r29;
	mul.hi.s32 	%r153, %r152, 1717986919;
	shr.u32 	%r154, %r153, 31;
	shr.s32 	%r155, %r153, 2;
	add.s32 	%r156, %r155, %r154;
	mul.lo.s32 	%r157, %r156, 10;
	sub.s32 	%r158, %r152, %r157;
	setp.ne.s32 	%p20, %r158, %r1;
	@%p20 bra 	$L__BB4_35;
	ld.global.u32 	%r159, [%rd3];
	mul.wide.s32 	%rd40, %r159, 4;
	add.s64 	%rd41, %rd1, %rd40;
	st.global.u32 	[%rd41], %r23;
	ld.global.u32 	%r160, [%rd3];
	add.s32 	%r161, %r160, 1;
	st.global.u32 	[%rd3], %r161;
$L__BB4_35:
	ld.global.u32 	%r24, [%rd8+4];
	div.s32 	%r162, %r24, %r29;
	mul.hi.s32 	%r163, %r162, 1717986919;
	shr.u32 	%r164, %r163, 31;
	shr.s32 	%r165, %r163, 2;
	add.s32 	%r166, %r165, %r164;
	mul.lo.s32 	%r167, %r166, 10;
	sub.s32 	%r168, %r162, %r167;
	setp.ne.s32 	%p21, %r168, %r1;
	@%p21 bra 	$L__BB4_37;
	ld.global.u32 	%r169, [%rd3];
	mul.wide.s32 	%rd42, %r169, 4;
	add.s64 	%rd43, %rd1, %rd42;
	st.global.u32 	[%rd43], %r24;
	ld.global.u32 	%r170, [%rd3];
	add.s32 	%r171, %r170, 1;
	st.global.u32 	[%rd3], %r171;
$L__BB4_37:
	add.s32 	%r185, %r185, 2;
$L__BB4_38:
	and.b32  	%r172, %r28, 1;
	setp.eq.b32 	%p22, %r172, 1;
	not.pred 	%p23, %p22;
	@%p23 bra 	$L__BB4_41;
	mul.wide.u32 	%rd44, %r185, 4;
	add.s64 	%rd45, %rd2, %rd44;
	ld.global.u32 	%r27, [%rd45];
	div.s32 	%r173, %r27, %r29;
	mul.hi.s32 	%r174, %r173, 1717986919;
	shr.u32 	%r175, %r174, 31;
	shr.s32 	%r176, %r174, 2;
	add.s32 	%r177, %r176, %r175;
	mul.lo.s32 	%r178, %r177, 10;
	sub.s32 	%r179, %r173, %r178;
	setp.ne.s32 	%p24, %r179, %r1;
	@%p24 bra 	$L__BB4_41;
	ld.global.u32 	%r180, [%rd3];
	mul.wide.s32 	%rd46, %r180, 4;
	add.s64 	%rd47, %rd1, %rd46;
	st.global.u32 	[%rd47], %r27;
	ld.global.u32 	%r181, [%rd3];
	add.s32 	%r182, %r181, 1;
	st.global.u32 	[%rd3], %r182;
$L__BB4_41:
	ret;

}


// ===== COMPILED SASS (sm_100) =====

	.target	sm_100

	.elftype	@"ET_EXEC"


//--------------------- .note.nv.tkinfo           --------------------------
	.section	.note.nv.tkinfo,"",@"SHT_NOTE"
	.sectionflags	@"SHF_NOTE_NV_TKINFO"
	.tkinfo
        /*0018*/ 	.word	0x00000002
        /*0030*/ 	.string	""
        /*0030*/ 	.string	"ptxas"
        /*0030*/ 	.string	"Cuda compilation tools, release 13.0, V13.0.88"
        /*0030*/ 	.string	"Build cuda_13.0.r13.0/compiler.36424714_0"
        /*0030*/ 	.string	"-arch sm_100 -m 64 "



//--------------------- .note.nv.cuinfo           --------------------------
	.section	.note.nv.cuinfo,"",@"SHT_NOTE"
	.sectionflags	@"SHF_NOTE_NV_CUINFO"
        /*0018*/ 	.short	0x0002
        /*001a*/ 	.short	0x0064
        /*001c*/ 	.short	0x0082
	.zero		2


//--------------------- .nv.info                  --------------------------
	.section	.nv.info,"",@"SHT_CUDA_INFO"
	.align	4


	//----- nvinfo : EIATTR_REGCOUNT
	.align		4
        /*0000*/ 	.byte	0x04, 0x2f
        /*0002*/ 	.short	(.L_1 - .L_0)
	.align		4
.L_0:
        /*0004*/ 	.word	index@(_Z12count_digitsPiS_iiii)
        /*0008*/ 	.word	0x0000001a


	//----- nvinfo : EIATTR_FRAME_SIZE
	.align		4
.L_1:
        /*000c*/ 	.byte	0x04, 0x11
        /*000e*/ 	.short	(.L_3 - .L_2)
	.align		4
.L_2:
        /*0010*/ 	.word	index@(_Z12count_digitsPiS_iiii)
        /*0014*/ 	.word	0x00000000


	//----- nvinfo : EIATTR_REGCOUNT
	.align		4
.L_3:
        /*0018*/ 	.byte	0x04, 0x2f
        /*001a*/ 	.short	(.L_5 - .L_4)
	.align		4
.L_4:
        /*001c*/ 	.word	index@(_Z10sum_countsPiS_ii)
        /*0020*/ 	.word	0x00000020


	//----- nvinfo : EIATTR_FRAME_SIZE
	.align		4
.L_5:
        /*0024*/ 	.byte	0x04, 0x11
        /*0026*/ 	.short	(.L_7 - .L_6)
	.align		4
.L_6:
        /*0028*/ 	.word	index@(_Z10sum_countsPiS_ii)
        /*002c*/ 	.word	0x00000000


	//----- nvinfo : EIATTR_REGCOUNT
	.align		4
.L_7:
        /*0030*/ 	.byte	0x04, 0x2f
        /*0032*/ 	.short	(.L_9 - .L_8)
	.align		4
.L_8:
        /*0034*/ 	.word	index@(_Z9prefixSumPii)
        /*0038*/ 	.word	0x0000000e


	//----- nvinfo : EIATTR_FRAME_SIZE
	.align		4
.L_9:
        /*003c*/ 	.byte	0x04, 0x11
        /*003e*/ 	.short	(.L_11 - .L_10)
	.align		4
.L_10:
        /*0040*/ 	.word	index@(_Z9prefixSumPii)
        /*0044*/ 	.word	0x00000000


	//----- nvinfo : EIATTR_REGCOUNT
	.align		4
.L_11:
        /*0048*/ 	.byte	0x04, 0x2f
        /*004a*/ 	.short	(.L_13 - .L_12)
	.align		4
.L_12:
        /*004c*/ 	.word	index@(_Z10shiftRightPii)
        /*0050*/ 	.word	0x0000001c


	//----- nvinfo : EIATTR_FRAME_SIZE
	.align		4
.L_13:
        /*0054*/ 	.byte	0x04, 0x11
        /*0056*/ 	.short	(.L_15 - .L_14)
	.align		4
.L_14:
        /*0058*/ 	.word	index@(_Z10shiftRightPii)
        /*005c*/ 	.word	0x00000000


	//----- nvinfo : EIATTR_REGCOUNT
	.align		4
.L_15:
        /*0060*/ 	.byte	0x04, 0x2f
        /*0062*/ 	.short	(.L_17 - .L_16)
	.align		4
.L_16:
        /*0064*/ 	.word	index@(_Z10sortKernelPiS_S_ii)
        /*0068*/ 	.word	0x00000017


	//----- nvinfo : EIATTR_FRAME_SIZE
	.align		4
.L_17:
        /*006c*/ 	.byte	0x04, 0x11
        /*006e*/ 	.short	(.L_19 - .L_18)
	.align		4
.L_18:
        /*0070*/ 	.word	index@(_Z10sortKernelPiS_S_ii)
        /*0074*/ 	.word	0x00000000


	//----- nvinfo : EIATTR_MIN_STACK_SIZE
	.align		4
.L_19:
        /*0078*/ 	.byte	0x04, 0x12
        /*007a*/ 	.short	(.L_21 - .L_20)
	.align		4
.L_20:
        /*007c*/ 	.word	index@(_Z10sortKernelPiS_S_ii)
        /*0080*/ 	.word	0x00000000


	//----- nvinfo : EIATTR_MIN_STACK_SIZE
	.align		4
.L_21:
        /*0084*/ 	.byte	0x04, 0x12
        /*0086*/ 	.short	(.L_23 - .L_22)
	.align		4
.L_22:
        /*0088*/ 	.word	index@(_Z10shiftRightPii)
        /*008c*/ 	.word	0x00000000


	//----- nvinfo : EIATTR_MIN_STACK_SIZE
	.align		4
.L_23:
        /*0090*/ 	.byte	0x04, 0x12
        /*0092*/ 	.short	(.L_25 - .L_24)
	.align		4
.L_24:
        /*0094*/ 	.word	index@(_Z9prefixSumPii)
        /*0098*/ 	.word	0x00000000


	//----- nvinfo : EIATTR_MIN_STACK_SIZE
	.align		4
.L_25:
        /*009c*/ 	.byte	0x04, 0x12
        /*009e*/ 	.short	(.L_27 - .L_26)
	.align		4
.L_26:
        /*00a0*/ 	.word	index@(_Z10sum_countsPiS_ii)
        /*00a4*/ 	.word	0x00000000


	//----- nvinfo : EIATTR_MIN_STACK_SIZE
	.align		4
.L_27:
        /*00a8*/ 	.byte	0x04, 0x12
        /*00aa*/ 	.short	(.L_29 - .L_28)
	.align		4
.L_28:
        /*00ac*/ 	.word	index@(_Z12count_digitsPiS_iiii)
        /*00b0*/ 	.word	0x00000000
.L_29:


//--------------------- .nv.compat                --------------------------
	.section	.nv.compat,"",@"SHT_CUDA_COMPAT_INFO"
	.align	4
        /*0000*/ 	.byte	0x02, 0x09, 0x00, 0x00, 0x02, 0x02, 0x01, 0x00, 0x02, 0x05, 0x05, 0x00, 0x03, 0x07, 0x01, 0x01
        /*0010*/ 	.byte	0x02, 0x03, 0x00, 0x00, 0x02, 0x06, 0x01, 0x00, 0x04, 0x0b, 0x08, 0x00, 0x09, 0x00, 0x00, 0x00
        /*0020*/ 	.byte	0x00, 0x00, 0x00, 0x00


//--------------------- .nv.info._Z10sortKernelPiS_S_ii --------------------------
	.section	.nv.info._Z10sortKernelPiS_S_ii,"",@"SHT_CUDA_INFO"
	.sectionflags	@""
	.align	4


	//----- nvinfo : EIATTR_CUDA_API_VERSION
	.align		4
        /*0000*/ 	.byte	0x04, 0x37
        /*0002*/ 	.short	(.L_31 - .L_30)
.L_30:
        /*0004*/ 	.word	0x00000082


	//----- nvinfo : EIATTR_KPARAM_INFO
	.align		4
.L_31:
        /*0008*/ 	.byte	0x04, 0x17
        /*000a*/ 	.short	(.L_33 - .L_32)
.L_32:
        /*000c*/ 	.word	0x00000000
        /*0010*/ 	.short	0x0004
        /*0012*/ 	.short	0x001c
        /*0014*/ 	.byte	0x00, 0xf0, 0x11, 0x00


	//----- nvinfo : EIATTR_KPARAM_INFO
	.align		4
.L_33:
        /*0018*/ 	.byte	0x04, 0x17
        /*001a*/ 	.short	(.L_35 - .L_34)
.L_34:
        /*001c*/ 	.word	0x00000000
        /*0020*/ 	.short	0x0003
        /*0022*/ 	.short	0x0018
        /*0024*/ 	.byte	0x00, 0xf0, 0x11, 0x00


	//----- nvinfo : EIATTR_KPARAM_INFO
	.align		4
.L_35:
        /*0028*/ 	.byte	0x04, 0x17
        /*002a*/ 	.short	(.L_37 - .L_36)
.L_36:
        /*002c*/ 	.word	0x00000000
        /*0030*/ 	.short	0x0002
        /*0032*/ 	.short	0x0010
        /*0034*/ 	.byte	0x00, 0xf5, 0x21, 0x00


	//----- nvinfo : EIATTR_KPARAM_INFO
	.align		4
.L_37:
        /*0038*/ 	.byte	0x04, 0x17
        /*003a*/ 	.short	(.L_39 - .L_38)
.L_38:
        /*003c*/ 	.word	0x00000000
        /*0040*/ 	.short	0x0001
        /*0042*/ 	.short	0x0008
        /*0044*/ 	.byte	0x00, 0xf5, 0x21, 0x00


	//----- nvinfo : EIATTR_KPARAM_INFO
	.align		4
.L_39:
        /*0048*/ 	.byte	0x04, 0x17
        /*004a*/ 	.short	(.L_41 - .L_40)
.L_40:
        /*004c*/ 	.word	0x00000000
        /*0050*/ 	.short	0x0000
        /*0052*/ 	.short	0x0000
        /*0054*/ 	.byte	0x00, 0xf5, 0x21, 0x00


	//----- nvinfo : EIATTR_SPARSE_MMA_MASK
	.align		4
.L_41:
        /*0058*/ 	.byte	0x03, 0x50
        /*005a*/ 	.short	0x0000


	//----- nvinfo : EIATTR_MAXREG_COUNT
	.align		4
        /*005c*/ 	.byte	0x03, 0x1b
        /*005e*/ 	.short	0x00ff


	//----- nvinfo : EIATTR_MERCURY_ISA_VERSION
	.align		4
        /*0060*/ 	.byte	0x03, 0x5f
        /*0062*/ 	.short	0x0101


	//----- nvinfo : EIATTR_VRC_CTA_INIT_COUNT
	.align		4
        /*0064*/ 	.byte	0x02, 0x4a
	.zero		1
	.zero		1


	//----- nvinfo : EIATTR_EXIT_INSTR_OFFSETS
	.align		4
        /*0068*/ 	.byte	0x04, 0x1c
        /*006a*/ 	.short	(.L_43 - .L_42)


	//   ....[0]....
.L_42:
        /*006c*/ 	.word	0x00000040


	//   ....[1]....
        /*0070*/ 	.word	0x00001020


	//   ....[2]....
        /*0074*/ 	.word	0x00001830


	//   ....[3]....
        /*0078*/ 	.word	0x00001cf0


	//   ....[4]....
        /*007c*/ 	.word	0x00001f10


	//   ....[5]....
        /*0080*/ 	.word	0x00001f90


	//----- nvinfo : EIATTR_CRS_STACK_SIZE
	.align		4
.L_43:
        /*0084*/ 	.byte	0x04, 0x1e
        /*0086*/ 	.short	(.L_45 - .L_44)
.L_44:
        /*0088*/ 	.word	0x00000000


	//----- nvinfo : EIATTR_CBANK_PARAM_SIZE
	.align		4
.L_45:
        /*008c*/ 	.byte	0x03, 0x19
        /*008e*/ 	.short	0x0020


	//----- nvinfo : EIATTR_PARAM_CBANK
	.align		4
        /*0090*/ 	.byte	0x04, 0x0a
        /*0092*/ 	.short	(.L_47 - .L_46)
	.align		4
.L_46:
        /*0094*/ 	.word	index@(.nv.constant0._Z10sortKernelPiS_S_ii)
        /*0098*/ 	.short	0x0380
        /*009a*/ 	.short	0x0020


	//----- nvinfo : EIATTR_SW_WAR
	.align		4
.L_47:
        /*009c*/ 	.byte	0x04, 0x36
        /*009e*/ 	.short	(.L_49 - .L_48)
.L_48:
        /*00a0*/ 	.word	0x00000008
.L_49:


//--------------------- .nv.info._Z10shiftRightPii --------------------------
	.section	.nv.info._Z10shiftRightPii,"",@"SHT_CUDA_INFO"
	.sectionflags	@""
	.align	4


	//----- nvinfo : EIATTR_CUDA_API_VERSION
	.align		4
        /*0000*/ 	.byte	0x04, 0x37
        /*0002*/ 	.short	(.L_51 - .L_50)
.L_50:
        /*0004*/ 	.word	0x00000082


	//----- nvinfo : EIATTR_KPARAM_INFO
	.align		4
.L_51:
        /*0008*/ 	.byte	0x04, 0x17
        /*000a*/ 	.short	(.L_53 - .L_52)
.L_52:
        /*000c*/ 	.word	0x00000000
        /*0010*/ 	.short	0x0001
        /*0012*/ 	.short	0x0008
        /*0014*/ 	.byte	0x00, 0xf0, 0x11, 0x00


	//----- nvinfo : EIATTR_KPARAM_INFO
	.align		4
.L_53:
        /*0018*/ 	.byte	0x04, 0x17
        /*001a*/ 	.short	(.L_55 - .L_54)
.L_54:
        /*001c*/ 	.word	0x00000000
        /*0020*/ 	.short	0x0000
        /*0022*/ 	.short	0x0000
        /*0024*/ 	.byte	0x00, 0xf5, 0x21, 0x00


	//----- nvinfo : EIATTR_SPARSE_MMA_MASK
	.align		4
.L_55:
        /*0028*/ 	.byte	0x03, 0x50
        /*002a*/ 	.short	0x0000


	//----- nvinfo : EIATTR_MAXREG_COUNT
	.align		4
        /*002c*/ 	.byte	0x03, 0x1b
        /*002e*/ 	.short	0x00ff


	//----- nvinfo : EIATTR_MERCURY_ISA_VERSION
	.align		4
        /*0030*/ 	.byte	0x03, 0x5f
        /*0032*/ 	.short	0x0101


	//----- nvinfo : EIATTR_VRC_CTA_INIT_COUNT
	.align		4
        /*0034*/ 	.byte	0x02, 0x4a
	.zero		1
	.zero		1


	//----- nvinfo : EIATTR_EXIT_INSTR_OFFSETS
	.align		4
        /*0038*/ 	.byte	0x04, 0x1c
        /*003a*/ 	.short	(.L_57 - .L_56)


	//   ....[0]....
.L_56:
        /*003c*/ 	.word	0x00000a90


	//----- nvinfo : EIATTR_CBANK_PARAM_SIZE
	.align		4
.L_57:
        /*0040*/ 	.byte	0x03, 0x19
        /*0042*/ 	.short	0x000c


	//----- nvinfo : EIATTR_PARAM_CBANK
	.align		4
        /*0044*/ 	.byte	0x04, 0x0a
        /*0046*/ 	.short	(.L_59 - .L_58)
	.align		4
.L_58:
        /*0048*/ 	.word	index@(.nv.constant0._Z10shiftRightPii)
        /*004c*/ 	.short	0x0380
        /*004e*/ 	.short	0x000c


	//----- nvinfo : EIATTR_SW_WAR
	.align		4
.L_59:
        /*0050*/ 	.byte	0x04, 0x36
        /*0052*/ 	.short	(.L_61 - .L_60)
.L_60:
        /*0054*/ 	.word	0x00000008
.L_61:


//--------------------- .nv.info._Z9prefixSumPii  --------------------------
	.section	.nv.info._Z9prefixSumPii,"",@"SHT_CUDA_INFO"
	.sectionflags	@""
	.align	4


	//----- nvinfo : EIATTR_CUDA_API_VERSION
	.align		4
        /*0000*/ 	.byte	0x04, 0x37
        /*0002*/ 	.short	(.L_63 - .L_62)
.L_62:
        /*0004*/ 	.word	0x00000082


	//----- nvinfo : EIATTR_KPARAM_INFO
	.align		4
.L_63:
        /*0008*/ 	.byte	0x04, 0x17
        /*000a*/ 	.short	(.L_65 - .L_64)
.L_64:
        /*000c*/ 	.word	0x00000000
        /*0010*/ 	.short	0x0001
        /*0012*/ 	.short	0x0008
        /*0014*/ 	.byte	0x00, 0xf0, 0x11, 0x00


	//----- nvinfo : EIATTR_KPARAM_INFO
	.align		4
.L_65:
        /*0018*/ 	.byte	0x04, 0x17
        /*001a*/ 	.short	(.L_67 - .L_66)
.L_66:
        /*001c*/ 	.word	0x00000000
        /*0020*/ 	.short	0x0000
        /*0022*/ 	.short	0x0000
        /*0024*/ 	.byte	0x00, 0xf5, 0x21, 0x00


	//----- nvinfo : EIATTR_SPARSE_MMA_MASK
	.align		4
.L_67:
        /*0028*/ 	.byte	0x03, 0x50
        /*002a*/ 	.short	0x0000


	//----- nvinfo : EIATTR_MAXREG_COUNT
	.align		4
        /*002c*/ 	.byte	0x03, 0x1b
        /*002e*/ 	.short	0x00ff


	//----- nvinfo : EIATTR_MERCURY_ISA_VERSION
	.align		4
        /*0030*/ 	.byte	0x03, 0x5f
        /*0032*/ 	.short	0x0101


	//----- nvinfo : EIATTR_VRC_CTA_INIT_COUNT
	.align		4
        /*0034*/ 	.byte	0x02, 0x4a
	.zero		1
	.zero		1


	//----- nvinfo : EIATTR_EXIT_INSTR_OFFSETS
	.align		4
        /*0038*/ 	.byte	0x04, 0x1c
        /*003a*/ 	.short	(.L_69 - .L_68)


	//   ....[0]....
.L_68:
        /*003c*/ 	.word	0x00000080


	//   ....[1]....
        /*0040*/ 	.word	0x000001c0


	//----- nvinfo : EIATTR_CRS_STACK_SIZE
	.align		4
.L_69:
        /*0044*/ 	.byte	0x04, 0x1e
        /*0046*/ 	.short	(.L_71 - .L_70)
.L_70:
        /*0048*/ 	.word	0x00000000


	//----- nvinfo : EIATTR_CBANK_PARAM_SIZE
	.align		4
.L_71:
        /*004c*/ 	.byte	0x03, 0x19
        /*004e*/ 	.short	0x000c


	//----- nvinfo : EIATTR_PARAM_CBANK
	.align		4
        /*0050*/ 	.byte	0x04, 0x0a
        /*0052*/ 	.short	(.L_73 - .L_72)
	.align		4
.L_72:
        /*0054*/ 	.word	index@(.nv.constant0._Z9prefixSumPii)
        /*0058*/ 	.short	0x0380
        /*005a*/ 	.short	0x000c


	//----- nvinfo : EIATTR_SW_WAR
	.align		4
.L_73:
        /*005c*/ 	.byte	0x04, 0x36
        /*005e*/ 	.short	(.L_75 - .L_74)
.L_74:
        /*0060*/ 	.word	0x00000008
.L_75:


//--------------------- .nv.info._Z10sum_countsPiS_ii --------------------------
	.section	.nv.info._Z10sum_countsPiS_ii,"",@"SHT_CUDA_INFO"
	.sectionflags	@""
	.align	4


	//----- nvinfo : EIATTR_CUDA_API_VERSION
	.align		4
        /*0000*/ 	.byte	0x04, 0x37
        /*0002*/ 	.short	(.L_77 - .L_76)
.L_76:
        /*0004*/ 	.word	0x00000082


	//----- nvinfo : EIATTR_KPARAM_INFO
	.align		4
.L_77:
        /*0008*/ 	.byte	0x04, 0x17
        /*000a*/ 	.short	(.L_79 - .L_78)
.L_78:
        /*000c*/ 	.word	0x00000000
        /*0010*/ 	.short	0x0003
        /*0012*/ 	.short	0x0014
        /*0014*/ 	.byte	0x00, 0xf0, 0x11, 0x00


	//----- nvinfo : EIATTR_KPARAM_INFO
	.align		4
.L_79:
        /*0018*/ 	.byte	0x04, 0x17
        /*001a*/ 	.short	(.L_81 - .L_80)
.L_80:
        /*001c*/ 	.word	0x00000000
        /*0020*/ 	.short	0x0002
        /*0022*/ 	.short	0x0010
        /*0024*/ 	.byte	0x00, 0xf0, 0x11, 0x00


	//----- nvinfo : EIATTR_KPARAM_INFO
	.align		4
.L_81:
        /*0028*/ 	.byte	0x04, 0x17
        /*002a*/ 	.short	(.L_83 - .L_82)
.L_82:
        /*002c*/ 	.word	0x00000000
        /*0030*/ 	.short	0x0001
        /*0032*/ 	.short	0x0008
        /*0034*/ 	.byte	0x00, 0xf5, 0x21, 0x00


	//----- nvinfo : EIATTR_KPARAM_INFO
	.align		4
.L_83:
        /*0038*/ 	.byte	0x04, 0x17
        /*003a*/ 	.short	(.L_85 - .L_84)
.L_84:
        /*003c*/ 	.word	0x00000000
        /*0040*/ 	.short	0x0000
        /*0042*/ 	.short	0x0000
        /*0044*/ 	.byte	0x00, 0xf5, 0x21, 0x00


	//----- nvinfo : EIATTR_SPARSE_MMA_MASK
	.align		4
.L_85:
        /*0048*/ 	.byte	0x03, 0x50
        /*004a*/ 	.short	0x0000


	//----- nvinfo : EIATTR_MAXREG_COUNT
	.align		4
        /*004c*/ 	.byte	0x03, 0x1b
        /*004e*/ 	.short	0x00ff


	//----- nvinfo : EIATTR_MERCURY_ISA_VERSION
	.align		4
        /*0050*/ 	.byte	0x03, 0x5f
        /*0052*/ 	.short	0x0101


	//----- nvinfo : EIATTR_VRC_CTA_INIT_COUNT
	.align		4
        /*0054*/ 	.byte	0x02, 0x4a
	.zero		1
	.zero		1


	//----- nvinfo : EIATTR_EXIT_INSTR_OFFSETS
	.align		4
        /*0058*/ 	.byte	0x04, 0x1c
        /*005a*/ 	.short	(.L_87 - .L_86)


	//   ....[0]....
.L_86:
        /*005c*/ 	.word	0x000007e0


	//----- nvinfo : EIATTR_CBANK_PARAM_SIZE
	.align		4
.L_87:
        /*0060*/ 	.byte	0x03, 0x19
        /*0062*/ 	.short	0x0018


	//----- nvinfo : EIATTR_PARAM_CBANK
	.align		4
        /*0064*/ 	.byte	0x04, 0x0a
        /*0066*/ 	.short	(.L_89 - .L_88)
	.align		4
.L_88:
        /*0068*/ 	.word	index@(.nv.constant0._Z10sum_countsPiS_ii)
        /*006c*/ 	.short	0x0380
        /*006e*/ 	.short	0x0018


	//----- nvinfo : EIATTR_SW_WAR
	.align		4
.L_89:
        /*0070*/ 	.byte	0x04, 0x36
        /*0072*/ 	.short	(.L_91 - .L_90)
.L_90:
        /*0074*/ 	.word	0x00000008
.L_91:


//--------------------- .nv.info._Z12count_digitsPiS_iiii --------------------------
	.section	.nv.info._Z12count_digitsPiS_iiii,"",@"SHT_CUDA_INFO"
	.sectionflags	@""
	.align	4


	//----- nvinfo : EIATTR_CUDA_API_VERSION
	.align		4
        /*0000*/ 	.byte	0x04, 0x37
        /*0002*/ 	.short	(.L_93 - .L_92)
.L_92:
        /*0004*/ 	.word	0x00000082


	//----- nvinfo : EIATTR_KPARAM_INFO
	.align		4
.L_93:
        /*0008*/ 	.byte	0x04, 0x17
        /*000a*/ 	.short	(.L_95 - .L_94)
.L_94:
        /*000c*/ 	.word	0x00000000
        /*0010*/ 	.short	0x0005
        /*0012*/ 	.short	0x001c
        /*0014*/ 	.byte	0x00, 0xf0, 0x11, 0x00


	//----- nvinfo : EIATTR_KPARAM_INFO
	.align		4
.L_95:
        /*0018*/ 	.byte	0x04, 0x17
        /*001a*/ 	.short	(.L_97 - .L_96)
.L_96:
        /*001c*/ 	.word	0x00000000
        /*0020*/ 	.short	0x0004
        /*0022*/ 	.short	0x0018
        /*0024*/ 	.byte	0x00, 0xf0, 0x11, 0x00


	//----- nvinfo : EIATTR_KPARAM_INFO
	.align		4
.L_97:
        /*0028*/ 	.byte	0x04, 0x17
        /*002a*/ 	.short	(.L_99 - .L_98)
.L_98:
        /*002c*/ 	.word	0x00000000
        /*0030*/ 	.short	0x0003
        /*0032*/ 	.short	0x0014
        /*0034*/ 	.byte	0x00, 0xf0, 0x11, 0x00


	//----- nvinfo : EIATTR_KPARAM_INFO
	.align		4
.L_99:
        /*0038*/ 	.byte	0x04, 0x17
        /*003a*/ 	.short	(.L_101 - .L_100)
.L_100:
        /*003c*/ 	.word	0x00000000
        /*0040*/ 	.short	0x0002
        /*0042*/ 	.short	0x0010
        /*0044*/ 	.byte	0x00, 0xf0, 0x11, 0x00


	//----- nvinfo : EIATTR_KPARAM_INFO
	.align		4
.L_101:
        /*0048*/ 	.byte	0x04, 0x17
        /*004a*/ 	.short	(.L_103 - .L_102)
.L_102:
        /*004c*/ 	.word	0x00000000
        /*0050*/ 	.short	0x0001
        /*0052*/ 	.short	0x0008
        /*0054*/ 	.byte	0x00, 0xf5, 0x21, 0x00


	//----- nvinfo : EIATTR_KPARAM_INFO
	.align		4
.L_103:
        /*0058*/ 	.byte	0x04, 0x17
        /*005a*/ 	.short	(.L_105 - .L_104)
.L_104:
        /*005c*/ 	.word	0x00000000
        /*0060*/ 	.short	0x0000
        /*0062*/ 	.short	0x0000
        /*0064*/ 	.byte	0x00, 0xf5, 0x21, 0x00


	//----- nvinfo : EIATTR_SPARSE_MMA_MASK
	.align		4
.L_105:
        /*0068*/ 	.byte	0x03, 0x50
        /*006a*/ 	.short	0x0000


	//----- nvinfo : EIATTR_MAXREG_COUNT
	.align		4
        /*006c*/ 	.byte	0x03, 0x1b
        /*006e*/ 	.short	0x00ff


	//----- nvinfo : EIATTR_MERCURY_ISA_VERSION
	.align		4
        /*0070*/ 	.byte	0x03, 0x5f
        /*0072*/ 	.short	0x0101


	//----- nvinfo : EIATTR_VRC_CTA_INIT_COUNT
	.align		4
        /*0074*/ 	.byte	0x02, 0x4a
	.zero		1
	.zero		1


	//----- nvinfo : EIATTR_EXIT_INSTR_OFFSETS
	.align		4
        /*0078*/ 	.byte	0x04, 0x1c
        /*007a*/ 	.short	(.L_107 - .L_106)


	//   ....[0]....
.L_106:
        /*007c*/ 	.word	0x00000070


	//   ....[1]....
        /*0080*/ 	.word	0x000000a0


	//   ....[2]....
        /*0084*/ 	.word	0x00000f10


	//   ....[3]....
        /*0088*/ 	.word	0x00001650


	//   ....[4]....
        /*008c*/ 	.word	0x00001aa0


	//   ....[5]....
        /*0090*/ 	.word	0x00001d40


	//----- nvinfo : EIATTR_CBANK_PARAM_SIZE
	.align		4
.L_107:
        /*0094*/ 	.byte	0x03, 0x19
        /*0096*/ 	.short	0x0020


	//----- nvinfo : EIATTR_PARAM_CBANK
	.align		4
        /*0098*/ 	.byte	0x04, 0x0a
        /*009a*/ 	.short	(.L_109 - .L_108)
	.align		4
.L_108:
        /*009c*/ 	.word	index@(.nv.constant0._Z12count_digitsPiS_iiii)
        /*00a0*/ 	.short	0x0380
        /*00a2*/ 	.short	0x0020


	//----- nvinfo : EIATTR_SW_WAR
	.align		4
.L_109:
        /*00a4*/ 	.byte	0x04, 0x36
        /*00a6*/ 	.short	(.L_111 - .L_110)
.L_110:
        /*00a8*/ 	.word	0x00000008
.L_111:


//--------------------- .nv.callgraph             --------------------------
	.section	.nv.callgraph,"",@"SHT_CUDA_CALLGRAPH"
	.align	4
	.sectionentsize	8
	.align		4
        /*0000*/ 	.word	0x00000000
	.align		4
        /*0004*/ 	.word	0xffffffff
	.align		4
        /*0008*/ 	.word	0x00000000
	.align		4
        /*000c*/ 	.word	0xfffffffe
	.align		4
        /*0010*/ 	.word	0x00000000
	.align		4
        /*0014*/ 	.word	0xfffffffd
	.align		4
        /*0018*/ 	.word	0x00000000
	.align		4
        /*001c*/ 	.word	0xfffffffc


//--------------------- .text._Z10sortKernelPiS_S_ii --------------------------
	.section	.text._Z10sortKernelPiS_S_ii,"ax",@progbits
	.align	128
        .global         _Z10sortKernelPiS_S_ii
        .type           _Z10sortKernelPiS_S_ii,@function
        .size           _Z10sortKernelPiS_S_ii,(.L_x_32 - _Z10sortKernelPiS_S_ii)
        .other          _Z10sortKernelPiS_S_ii,@"STO_CUDA_ENTRY STV_DEFAULT"
_Z10sortKernelPiS_S_ii:
.text._Z10sortKernelPiS_S_ii:
[----:B------:R-:W-:Y:S01]  /*0000*/  LDC R1, c[0x0][0x37c] ;  /* 0x0000df00ff017b82 */ /* 0x000fe20000000800 */
[----:B------:R-:W0:Y:S01]  /*0010*/  S2R R0, SR_TID.X ;  /* 0x0000000000007919 */ /* 0x000e220000002100 */
[----:B------:R-:W0:Y:S02]  /*0020*/  LDCU UR9, c[0x0][0x398] ;  /* 0x00007300ff0977ac */ /* 0x000e240008000800 */
[----:B0-----:R-:W-:-:S13]  /*0030*/  ISETP.GE.AND P0, PT, R0, UR9, PT ;  /* 0x0000000900007c0c */ /* 0x001fda000bf06270 */
[----:B------:R-:W-:Y:S05]  /*0040*/  @P0 EXIT ;  /* 0x000000000000094d */ /* 0x000fea0003800000 */
[----:B------:R-:W0:Y:S01]  /*0050*/  LDC.64 R2, c[0x0][0x390] ;  /* 0x0000e400ff027b82 */ /* 0x000e220000000a00 */
[----:B------:R-:W-:Y:S01]  /*0060*/  UIADD3 UR4, UPT, UPT, UR9, -0x1, URZ ;  /* 0xffffffff09047890 */ /* 0x000fe2000fffe0ff */
[----:B------:R-:W-:Y:S01]  /*0070*/  IMAD.MOV.U32 R4, RZ, RZ, RZ ;  /* 0x000000ffff047224 */ /* 0x000fe200078e00ff */
[----:B------:R-:W-:Y:S02]  /*0080*/  ULOP3.LUT UR6, UR9, 0x7, URZ, 0xc0, !UPT ;  /* 0x0000000709067892 */ /* 0x000fe4000f8ec0ff */
[----:B------:R-:W-:Y:S01]  /*0090*/  UISETP.GE.U32.AND UP0, UPT, UR4, 0x7, UPT ;  /* 0x000000070400788c */ /* 0x000fe2000bf06070 */
[----:B------:R-:W1:Y:S01]  /*00a0*/  LDCU.64 UR10, c[0x0][0x358] ;  /* 0x00006b00ff0a77ac */ /* 0x000e620008000a00 */
[----:B0-----:R-:W-:-:S07]  /*00b0*/  IMAD.WIDE.U32 R2, R0, 0x4, R2 ;  /* 0x0000000400027825 */ /* 0x001fce00078e0002 */
[----:B-1----:R-:W-:Y:S05]  /*00c0*/  BRA.U !UP0, `(.L_x_0) ;  /* 0x0000000d08d07547 */ /* 0x002fea000b800000 */
[----:B------:R-:W0:Y:S01]  /*00d0*/  LDC R4, c[0x0][0x39c] ;  /* 0x0000e700ff047b82 */ /* 0x000e220000000800 */
[----:B------:R-:W1:Y:S01]  /*00e0*/  LDCU.64 UR4, c[0x0][0x380] ;  /* 0x00007000ff0477ac */ /* 0x000e620008000a00 */
[----:B------:R-:W-:-:S06]  /*00f0*/  ULOP3.LUT UR7, UR9, 0xfffffff8, URZ, 0xc0, !UPT ;  /* 0xfffffff809077892 */ /* 0x000fcc000f8ec0ff */
[----:B------:R-:W2:Y:S01]  /*0100*/  LDC R5, c[0x0][0x39c] ;  /* 0x0000e700ff057b82 */ /* 0x000ea20000000800 */
[----:B------:R-:W-:Y:S02]  /*0110*/  UIADD3 UR8, UPT, UPT, -UR7, URZ, URZ ;  /* 0x000000ff07087290 */ /* 0x000fe4000fffe1ff */
[----:B-1----:R-:W-:-:S04]  /*0120*/  UIADD3 UR4, UP0, UPT, UR4, 0x10, URZ ;  /* 0x0000001004047890 */ /* 0x002fc8000ff1e0ff */
[----:B------:R-:W-:Y:S01]  /*0130*/  UIADD3.X UR5, UPT, UPT, URZ, UR5, URZ, UP0, !UPT ;  /* 0x00000005ff057290 */ /* 0x000fe200087fe4ff */
[----:B0-----:R-:W-:-:S04]  /*0140*/  IABS R10, R4 ;  /* 0x00000004000a7213 */ /* 0x001fc80000000000 */
[----:B------:R-:W0:Y:S08]  /*0150*/  I2F.RP R4, R10 ;  /* 0x0000000a00047306 */ /* 0x000e300000209400 */
[----:B0-----:R-:W0:Y:S02]  /*0160*/  MUFU.RCP R4, R4 ;  /* 0x0000000400047308 */ /* 0x001e240000001000 */
[----:B0-----:R-:W-:Y:S01]  /*0170*/  VIADD R6, R4, 0xffffffe ;  /* 0x0ffffffe04067836 */ /* 0x001fe20000000000 */
[----:B------:R-:W-:-:S05]  /*0180*/  MOV R4, UR7 ;  /* 0x0000000700047c02 */ /* 0x000fca0008000f00 */
[----:B------:R0:W1:Y:S02]  /*0190*/  F2I.FTZ.U32.TRUNC.NTZ R7, R6 ;  /* 0x0000000600077305 */ /* 0x000064000021f000 */
[----:B0-----:R-:W-:Y:S02]  /*01a0*/  IMAD.MOV.U32 R6, RZ, RZ, RZ ;  /* 0x000000ffff067224 */ /* 0x001fe400078e00ff */
[----:B-1----:R-:W-:-:S04]  /*01b0*/  IMAD.MOV R11, RZ, RZ, -R7 ;  /* 0x000000ffff0b7224 */ /* 0x002fc800078e0a07 */
[----:B------:R-:W-:-:S04]  /*01c0*/  IMAD R11, R11, R10, RZ ;  /* 0x0000000a0b0b7224 */ /* 0x000fc800078e02ff */
[----:B------:R-:W-:-:S04]  /*01d0*/  IMAD.HI.U32 R11, R7, R11, R6 ;  /* 0x0000000b070b7227 */ /* 0x000fc800078e0006 */
[----:B------:R-:W-:Y:S02]  /*01e0*/  IMAD.U32 R6, RZ, RZ, UR4 ;  /* 0x00000004ff067e24 */ /* 0x000fe4000f8e00ff */
[----:B--2---:R-:W-:-:S07]  /*01f0*/  IMAD.U32 R7, RZ, RZ, UR5 ;  /* 0x00000005ff077e24 */ /* 0x004fce000f8e00ff */
.L_x_1:
[----:B------:R-:W2:Y:S01]  /*0200*/  LDG.E R14, desc[UR10][R6.64+-0x10] ;  /* 0xfffff00a060e7981 */ /* 0x000ea2000c1e1900 */
[----:B-1----:R-:W-:Y:S02]  /*0210*/  IABS R8, R5 ;  /* 0x0000000500087213 */ /* 0x002fe40000000000 */
[----:B--2---:R-:W-:-:S05]  /*0220*/  IABS R9, R14 ;  /* 0x0000000e00097213 */ /* 0x004fca0000000000 */
[----:B------:R-:W-:-:S04]  /*0230*/  IMAD.HI.U32 R11, R11, R9, RZ ;  /* 0x000000090b0b7227 */ /* 0x000fc800078e00ff */
[----:B------:R-:W-:-:S04]  /*0240*/  IMAD.MOV R12, RZ, RZ, -R11 ;  /* 0x000000ffff0c7224 */ /* 0x000fc800078e0a0b */
[----:B------:R-:W-:-:S05]  /*0250*/  IMAD R9, R8, R12, R9 ;  /* 0x0000000c08097224 */ /* 0x000fca00078e0209 */
[----:B------:R-:W-:-:S13]  /*0260*/  ISETP.GT.U32.AND P1, PT, R10, R9, PT ;  /* 0x000000090a00720c */ /* 0x000fda0003f24070 */
[----:B------:R-:W-:Y:S01]  /*0270*/  @!P1 IMAD.IADD R9, R9, 0x1, -R8 ;  /* 0x0000000109099824 */ /* 0x000fe200078e0a08 */
[----:B------:R-:W-:-:S04]  /*0280*/  @!P1 IADD3 R11, PT, PT, R11, 0x1, RZ ;  /* 0x000000010b0b9810 */ /* 0x000fc80007ffe0ff */
[----:B------:R-:W-:Y:S02]  /*0290*/  ISETP.GE.U32.AND P0, PT, R9, R10, PT ;  /* 0x0000000a0900720c */ /* 0x000fe40003f06070 */
[----:B------:R-:W-:-:S04]  /*02a0*/  LOP3.LUT R9, R14, R5, RZ, 0x3c, !PT ;  /* 0x000000050e097212 */ /* 0x000fc800078e3cff */
[----:B------:R-:W-:Y:S02]  /*02b0*/  ISETP.GE.AND P2, PT, R9, RZ, PT ;  /* 0x000000ff0900720c */ /* 0x000fe40003f46270 */
[----:B------:R-:W-:-:S05]  /*02c0*/  LOP3.LUT R9, RZ, R5, RZ, 0x33, !PT ;  /* 0x00000005ff097212 */ /* 0x000fca00078e33ff */
[----:B------:R-:W-:Y:S01]  /*02d0*/  @P0 VIADD R11, R11, 0x1 ;  /* 0x000000010b0b0836 */ /* 0x000fe20000000000 */
[----:B------:R-:W-:-:S05]  /*02e0*/  ISETP.NE.AND P0, PT, R5, RZ, PT ;  /* 0x000000ff0500720c */ /* 0x000fca0003f05270 */
[----:B------:R-:W-:-:S05]  /*02f0*/  @!P2 IMAD.MOV R11, RZ, RZ, -R11 ;  /* 0x000000ffff0ba224 */ /* 0x000fca00078e0a0b */
[----:B------:R-:W-:-:S05]  /*0300*/  SEL R11, R9, R11, !P0 ;  /* 0x0000000b090b7207 */ /* 0x000fca0004000000 */
[----:B------:R-:W-:-:S05]  /*0310*/  IMAD.HI R10, R11, 0x66666667, RZ ;  /* 0x666666670b0a7827 */ /* 0x000fca00078e02ff */
[----:B------:R-:W-:-:S04]  /*0320*/  SHF.R.U32.HI R13, RZ, 0x1f, R10 ;  /* 0x0000001fff0d7819 */ /* 0x000fc8000001160a */
[----:B------:R-:W-:-:S05]  /*0330*/  LEA.HI.SX32 R10, R10, R13, 0x1e ;  /* 0x0000000d0a0a7211 */ /* 0x000fca00078ff2ff */
[----:B------:R-:W-:-:S05]  /*0340*/  IMAD R11, R10, -0xa, R11 ;  /* 0xfffffff60a0b7824 */ /* 0x000fca00078e020b */
[----:B------:R-:W-:-:S13]  /*0350*/  ISETP.NE.AND P1, PT, R11, R0, PT ;  /* 0x000000000b00720c */ /* 0x000fda0003f25270 */
[----:B------:R-:W2:Y:S01]  /*0360*/  @!P1 LDG.E R13, desc[UR10][R2.64] ;  /* 0x0000000a020d9981 */ /* 0x000ea2000c1e1900 */
[----:B------:R-:W2:Y:S02]  /*0370*/  @!P1 LDC.64 R10, c[0x0][0x388] ;  /* 0x0000e200ff0a9b82 */ /* 0x000ea40000000a00 */
[----:B--2---:R-:W-:-:S05]  /*0380*/  @!P1 IMAD.WIDE R10, R13, 0x4, R10 ;  /* 0x000000040d0a9825 */ /* 0x004fca00078e020a */
[----:B------:R0:W-:Y:S04]  /*0390*/  @!P1 STG.E desc[UR10][R10.64], R14 ;  /* 0x0000000e0a009986 */ /* 0x0001e8000c10190a */
[----:B------:R-:W2:Y:S01]  /*03a0*/  @!P1 LDG.E R12, desc[UR10][R2.64] ;  /* 0x0000000a020c9981 */ /* 0x000ea2000c1e1900 */
[----:B------:R-:W1:Y:S08]  /*03b0*/  I2F.RP R18, R8 ;  /* 0x0000000800127306 */ /* 0x000e700000209400 */
[----:B-1----:R-:W1:Y:S01]  /*03c0*/  MUFU.RCP R18, R18 ;  /* 0x0000001200127308 */ /* 0x002e620000001000 */
[----:B--2---:R-:W-:-:S05]  /*03d0*/  @!P1 VIADD R13, R12, 0x1 ;  /* 0x000000010c0d9836 */ /* 0x004fca0000000000 */
[----:B------:R2:W-:Y:S04]  /*03e0*/  @!P1 STG.E desc[UR10][R2.64], R13 ;  /* 0x0000000d02009986 */ /* 0x0005e8000c10190a */
[----:B------:R-:W3:Y:S01]  /*03f0*/  LDG.E R12, desc[UR10][R6.64+-0xc] ;  /* 0xfffff40a060c7981 */ /* 0x000ee2000c1e1900 */
[----:B-1----:R-:W-:-:S04]  /*0400*/  VIADD R16, R18, 0xffffffe ;  /* 0x0ffffffe12107836 */ /* 0x002fc80000000000 */
[----:B------:R1:W4:Y:S02]  /*0410*/  F2I.FTZ.U32.TRUNC.NTZ R17, R16 ;  /* 0x0000001000117305 */ /* 0x000324000021f000 */
[----:B-1----:R-:W-:Y:S01]  /*0420*/  IMAD.MOV.U32 R16, RZ, RZ, RZ ;  /* 0x000000ffff107224 */ /* 0x002fe200078e00ff */
[----:B----4-:R-:W-:-:S05]  /*0430*/  IADD3 R15, PT, PT, RZ, -R17, RZ ;  /* 0x80000011ff0f7210 */ /* 0x010fca0007ffe0ff */
[----:B0-----:R-:W-:-:S04]  /*0440*/  IMAD R11, R15, R8, RZ ;  /* 0x000000080f0b7224 */ /* 0x001fc800078e02ff */
[----:B------:R-:W-:Y:S01]  /*0450*/  IMAD.HI.U32 R11, R17, R11, R16 ;  /* 0x0000000b110b7227 */ /* 0x000fe200078e0010 */
[----:B---3--:R-:W-:Y:S02]  /*0460*/  IABS R15, R12 ;  /* 0x0000000c000f7213 */ /* 0x008fe40000000000 */
[----:B------:R-:W-:-:S03]  /*0470*/  LOP3.LUT R14, R12, R5, RZ, 0x3c, !PT ;  /* 0x000000050c0e7212 */ /* 0x000fc600078e3cff */
[----:B--2---:R-:W-:Y:S01]  /*0480*/  IMAD.HI.U32 R13, R11, R15, RZ ;  /* 0x0000000f0b0d7227 */ /* 0x004fe200078e00ff */
[----:B------:R-:W-:-:S03]  /*0490*/  ISETP.GE.AND P3, PT, R14, RZ, PT ;  /* 0x000000ff0e00720c */ /* 0x000fc60003f66270 */
[----:B------:R-:W-:-:S04]  /*04a0*/  IMAD.MOV R10, RZ, RZ, -R13 ;  /* 0x000000ffff0a7224 */ /* 0x000fc800078e0a0d */
[----:B------:R-:W-:Y:S02]  /*04b0*/  IMAD R15, R8, R10, R15 ;  /* 0x0000000a080f7224 */ /* 0x000fe400078e020f */
[----:B------:R-:W-:-:S05]  /*04c0*/  IMAD.MOV.U32 R10, RZ, RZ, R8 ;  /* 0x000000ffff0a7224 */ /* 0x000fca00078e0008 */
[----:B------:R-:W-:-:S13]  /*04d0*/  ISETP.GT.U32.AND P2, PT, R10, R15, PT ;  /* 0x0000000f0a00720c */ /* 0x000fda0003f44070 */
[----:B------:R-:W-:Y:S01]  /*04e0*/  @!P2 IMAD.IADD R15, R15, 0x1, -R8 ;  /* 0x000000010f0fa824 */ /* 0x000fe200078e0a08 */
[----:B------:R-:W-:-:S04]  /*04f0*/  @!P2 IADD3 R13, PT, PT, R13, 0x1, RZ ;  /* 0x000000010d0da810 */ /* 0x000fc80007ffe0ff */
[----:B------:R-:W-:-:S13]  /*0500*/  ISETP.GE.U32.AND P1, PT, R15, R10, PT ;  /* 0x0000000a0f00720c */ /* 0x000fda0003f26070 */
[----:B------:R-:W-:-:S04]  /*0510*/  @P1 VIADD R13, R13, 0x1 ;  /* 0x000000010d0d1836 */ /* 0x000fc80000000000 */
        /* <DEDUP_REMOVED lines=11> */
[----:B------:R-:W2:Y:S02]  /*05d0*/  @!P1 LDG.E R13, desc[UR10][R2.64] ;  /* 0x0000000a020d9981 */ /* 0x000ea4000c1e1900 */
[----:B--2---:R-:W-:-:S05]  /*05e0*/  @!P1 VIADD R13, R13, 0x1 ;  /* 0x000000010d0d9836 */ /* 0x004fca0000000000 */
[----:B------:R1:W-:Y:S04]  /*05f0*/  @!P1 STG.E desc[UR10][R2.64], R13 ;  /* 0x0000000d02009986 */ /* 0x0003e8000c10190a */
[----:B------:R-:W2:Y:S02]  /*0600*/  LDG.E R19, desc[UR10][R6.64+-0x8] ;  /* 0xfffff80a06137981 */ /* 0x000ea4000c1e1900 */
[----:B--2---:R-:W-:Y:S02]  /*0610*/  IABS R17, R19 ;  /* 0x0000001300117213 */ /* 0x004fe40000000000 */
[----:B0-----:R-:W-:-:S03]  /*0620*/  LOP3.LUT R12, R19, R5, RZ, 0x3c, !PT ;  /* 0x00000005130c7212 */ /* 0x001fc600078e3cff */
[----:B------:R-:W-:Y:S01]  /*0630*/  IMAD.HI.U32 R16, R11, R17, RZ ;  /* 0x000000110b107227 */ /* 0x000fe200078e00ff */
[----:B------:R-:W-:-:S03]  /*0640*/  ISETP.GE.AND P3, PT, R12, RZ, PT ;  /* 0x000000ff0c00720c */ /* 0x000fc60003f66270 */
[----:B------:R-:W-:-:S04]  /*0650*/  IMAD.MOV R18, RZ, RZ, -R16 ;  /* 0x000000ffff127224 */ /* 0x000fc800078e0a10 */
[----:B------:R-:W-:-:S05]  /*0660*/  IMAD R17, R8, R18, R17 ;  /* 0x0000001208117224 */ /* 0x000fca00078e0211 */
[----:B------:R-:W-:-:S13]  /*0670*/  ISETP.GT.U32.AND P2, PT, R10, R17, PT ;  /* 0x000000110a00720c */ /* 0x000fda0003f44070 */
[----:B------:R-:W-:Y:S01]  /*0680*/  @!P2 IADD3 R17, PT, PT, R17, -R8, RZ ;  /* 0x800000081111a210 */ /* 0x000fe20007ffe0ff */
[----:B------:R-:W-:-:S03]  /*0690*/  @!P2 VIADD R16, R16, 0x1 ;  /* 0x000000011010a836 */ /* 0x000fc60000000000 */
[----:B------:R-:W-:-:S13]  /*06a0*/  ISETP.GE.U32.AND P1, PT, R17, R10, PT ;  /* 0x0000000a1100720c */ /* 0x000fda0003f26070 */
[----:B------:R-:W-:-:S04]  /*06b0*/  @P1 VIADD R16, R16, 0x1 ;  /* 0x0000000110101836 */ /* 0x000fc80000000000 */
[----:B------:R-:W-:-:S05]  /*06c0*/  @!P3 IMAD.MOV R16, RZ, RZ, -R16 ;  /* 0x000000ffff10b224 */ /* 0x000fca00078e0a10 */
[----:B------:R-:W-:-:S05]  /*06d0*/  SEL R16, R9, R16, !P0 ;  /* 0x0000001009107207 */ /* 0x000fca0004000000 */
[----:B------:R-:W-:-:S05]  /*06e0*/  IMAD.HI R12, R16, 0x66666667, RZ ;  /* 0x66666667100c7827 */ /* 0x000fca00078e02ff */
[----:B-1----:R-:W-:-:S04]  /*06f0*/  SHF.R.U32.HI R13, RZ, 0x1f, R12 ;  /* 0x0000001fff0d7819 */ /* 0x002fc8000001160c */
        /* <DEDUP_REMOVED lines=14> */
[----:B------:R-:W-:-:S04]  /*07e0*/  ISETP.GE.AND P3, PT, R12, RZ, PT ;  /* 0x000000ff0c00720c */ /* 0x000fc80003f66270 */
[----:B------:R-:W-:-:S05]  /*07f0*/  IADD3 R16, PT, PT, -R14, RZ, RZ ;  /* 0x000000ff0e107210 */ /* 0x000fca0007ffe1ff */
[----:B------:R-:W-:-:S05]  /*0800*/  IMAD R17, R8, R16, R17 ;  /* 0x0000001008117224 */ /* 0x000fca00078e0211 */
[----:B------:R-:W-:-:S13]  /*0810*/  ISETP.GT.U32.AND P2, PT, R10, R17, PT ;  /* 0x000000110a00720c */ /* 0x000fda0003f44070 */
[----:B------:R-:W-:Y:S02]  /*0820*/  @!P2 IMAD.IADD R17, R17, 0x1, -R8 ;  /* 0x000000011111a824 */ /* 0x000fe400078e0a08 */
[----:B------:R-:W-:-:S03]  /*0830*/  @!P2 VIADD R14, R14, 0x1 ;  /* 0x000000010e0ea836 */ /* 0x000fc60000000000 */
        /* <DEDUP_REMOVED lines=9> */
[----:B-1----:R-:W2:Y:S01]  /*08d0*/  @!P1 LDG.E R15, desc[UR10][R2.64] ;  /* 0x0000000a020f9981 */ /* 0x002ea2000c1e1900 */
[----:B------:R-:W2:Y:S02]  /*08e0*/  @!P1 LDC.64 R12, c[0x0][0x388] ;  /* 0x0000e200ff0c9b82 */ /* 0x000ea40000000a00 */
[----:B--2---:R-:W-:-:S05]  /*08f0*/  @!P1 IMAD.WIDE R12, R15, 0x4, R12 ;  /* 0x000000040f0c9825 */ /* 0x004fca00078e020c */
[----:B------:R0:W-:Y:S04]  /*0900*/  @!P1 STG.E desc[UR10][R12.64], R18 ;  /* 0x000000120c009986 */ /* 0x0001e8000c10190a */
[----:B------:R-:W2:Y:S02]  /*0910*/  @!P1 LDG.E R14, desc[UR10][R2.64] ;  /* 0x0000000a020e9981 */ /* 0x000ea4000c1e1900 */
[----:B--2---:R-:W-:-:S05]  /*0920*/  @!P1 IADD3 R15, PT, PT, R14, 0x1, RZ ;  /* 0x000000010e0f9810 */ /* 0x004fca0007ffe0ff */
        /* <DEDUP_REMOVED lines=9> */
[----:B------:R-:W-:Y:S02]  /*09c0*/  @!P2 IMAD.IADD R17, R17, 0x1, -R8 ;  /* 0x000000011111a824 */ /* 0x000fe400078e0a08 */
[----:B------:R-:W-:-:S03]  /*09d0*/  @!P2 VIADD R14, R14, 0x1 ;  /* 0x000000010e0ea836 */ /* 0x000fc60000000000 */
[----:B------:R-:W-:-:S13]  /*09e0*/  ISETP.GE.U32.AND P1, PT, R17, R10, PT ;  /* 0x0000000a1100720c */ /* 0x000fda0003f26070 */
[----:B------:R-:W-:-:S05]  /*09f0*/  @P1 VIADD R14, R14, 0x1 ;  /* 0x000000010e0e1836 */ /* 0x000fca0000000000 */
[----:B------:R-:W-:-:S04]  /*0a00*/  @!P3 IADD3 R14, PT, PT, -R14, RZ, RZ ;  /* 0x000000ff0e0eb210 */ /* 0x000fc80007ffe1ff */
        /* <DEDUP_REMOVED lines=24> */
[----:B------:R-:W-:-:S05]  /*0b90*/  @P1 IADD3 R14, PT, PT, R14, 0x1, RZ ;  /* 0x000000010e0e1810 */ /* 0x000fca0007ffe0ff */
        /* <DEDUP_REMOVED lines=41> */
[----:B--2---:R-:W-:-:S05]  /*0e30*/  IABS R17, R18 ;  /* 0x0000001200117213 */ /* 0x004fca0000000000 */
[----:B------:R-:W-:-:S05]  /*0e40*/  IMAD.HI.U32 R14, R11, R17, RZ ;  /* 0x000000110b0e7227 */ /* 0x000fca00078e00ff */
[----:B------:R-:W-:-:S05]  /*0e50*/  IADD3 R16, PT, PT, -R14, RZ, RZ ;  /* 0x000000ff0e107210 */ /* 0x000fca0007ffe1ff */
[----:B------:R-:W-:-:S05]  /*0e60*/  IMAD R17, R8, R16, R17 ;  /* 0x0000001008117224 */ /* 0x000fca00078e0211 */
[----:B------:R-:W-:-:S13]  /*0e70*/  ISETP.GT.U32.AND P2, PT, R10, R17, PT ;  /* 0x000000110a00720c */ /* 0x000fda0003f44070 */
[----:B------:R-:W-:Y:S01]  /*0e80*/  @!P2 IMAD.IADD R17, R17, 0x1, -R8 ;  /* 0x000000011111a824 */ /* 0x000fe200078e0a08 */
[----:B------:R-:W-:Y:S01]  /*0e90*/  LOP3.LUT R8, R18, R5, RZ, 0x3c, !PT ;  /* 0x0000000512087212 */ /* 0x000fe200078e3cff */
[----:B------:R-:W-:-:S03]  /*0ea0*/  @!P2 VIADD R14, R14, 0x1 ;  /* 0x000000010e0ea836 */ /* 0x000fc60000000000 */
[----:B------:R-:W-:Y:S02]  /*0eb0*/  ISETP.GE.U32.AND P1, PT, R17, R10, PT ;  /* 0x0000000a1100720c */ /* 0x000fe40003f26070 */
[----:B------:R-:W-:-:S11]  /*0ec0*/  ISETP.GE.AND P3, PT, R8, RZ, PT ;  /* 0x000000ff0800720c */ /* 0x000fd60003f66270 */
[----:B------:R-:W-:-:S05]  /*0ed0*/  @P1 VIADD R14, R14, 0x1 ;  /* 0x000000010e0e1836 */ /* 0x000fca0000000000 */
[----:B------:R-:W-:-:S04]  /*0ee0*/  @!P3 IADD3 R14, PT, PT, -R14, RZ, RZ ;  /* 0x000000ff0e0eb210 */ /* 0x000fc80007ffe1ff */
[----:B------:R-:W-:-:S05]  /*0ef0*/  SEL R9, R9, R14, !P0 ;  /* 0x0000000e09097207 */ /* 0x000fca0004000000 */
[----:B------:R-:W-:-:S05]  /*0f00*/  IMAD.HI R8, R9, 0x66666667, RZ ;  /* 0x6666666709087827 */ /* 0x000fca00078e02ff */
[----:B0-----:R-:W-:-:S04]  /*0f10*/  SHF.R.U32.HI R13, RZ, 0x1f, R8 ;  /* 0x0000001fff0d7819 */ /* 0x001fc80000011608 */
        /* <DEDUP_REMOVED lines=8> */
[----:B------:R-:W-:-:S04]  /*0fa0*/  UIADD3 UR8, UPT, UPT, UR8, 0x8, URZ ;  /* 0x0000000808087890 */ /* 0x000fc8000fffe0ff */
[----:B------:R-:W-:Y:S01]  /*0fb0*/  UISETP.NE.AND UP0, UPT, UR8, URZ, UPT ;  /* 0x000000ff0800728c */ /* 0x000fe2000bf05270 */
[----:B--2---:R-:W-:-:S05]  /*0fc0*/  @!P0 VIADD R13, R12, 0x1 ;  /* 0x000000010c0d8836 */ /* 0x004fca0000000000 */
[----:B------:R1:W-:Y:S01]  /*0fd0*/  @!P0 STG.E desc[UR10][R2.64], R13 ;  /* 0x0000000d02008986 */ /* 0x0003e2000c10190a */
[----:B------:R-:W-:-:S05]  /*0fe0*/  IADD3 R6, P0, PT, R6, 0x20, RZ ;  /* 0x0000002006067810 */ /* 0x000fca0007f1e0ff */
[----:B------:R-:W-:Y:S01]  /*0ff0*/  IMAD.X R7, RZ, RZ, R7, P0 ;  /* 0x000000ffff077224 */ /* 0x000fe200000e0607 */
[----:B------:R-:W-:Y:S07]  /*1000*/  BRA.U UP0, `(.L_x_1) ;  /* 0xfffffff1007c7547 */ /* 0x000fee000b83ffff */
.L_x_0:
[----:B------:R-:W-:-:S13]  /*1010*/  ISETP.NE.AND P0, PT, RZ, UR6, PT ;  /* 0x00000006ff007c0c */ /* 0x000fda000bf05270 */
[----:B------:R-:W-:Y:S05]  /*1020*/  @!P0 EXIT ;  /* 0x000000000000894d */ /* 0x000fea0003800000 */
[----:B------:R-:W0:Y:S01]  /*1030*/  LDC R5, c[0x0][0x398] ;  /* 0x0000e600ff057b82 */ /* 0x000e220000000800 */
[----:B------:R-:W-:Y:S01]  /*1040*/  UISETP.GE.U32.AND UP0, UPT, UR6, 0x4, UPT ;  /* 0x000000040600788c */ /* 0x000fe2000bf06070 */
[----:B0-----:R-:W-:-:S08]  /*1050*/  LOP3.LUT R12, R5, 0x3, RZ, 0xc0, !PT ;  /* 0x00000003050c7812 */ /* 0x001fd000078ec0ff */
[----:B------:R-:W-:Y:S05]  /*1060*/  BRA.U !UP0, `(.L_x_2) ;  /* 0x0000000508ec7547 */ /* 0x000fea000b800000 */
[----:B------:R-:W0:Y:S08]  /*1070*/  LDC.64 R6, c[0x0][0x380] ;  /* 0x0000e000ff067b82 */ /* 0x000e300000000a00 */
[----:B-1----:R-:W1:Y:S01]  /*1080*/  LDC R8, c[0x0][0x39c] ;  /* 0x0000e700ff087b82 */ /* 0x002e620000000800 */
[----:B0-----:R-:W-:-:S05]  /*1090*/  IMAD.WIDE.U32 R6, R4, 0x4, R6 ;  /* 0x0000000404067825 */ /* 0x001fca00078e0006 */
[----:B------:R-:W2:Y:S01]  /*10a0*/  LDG.E R13, desc[UR10][R6.64] ;  /* 0x0000000a060d7981 */ /* 0x000ea2000c1e1900 */
[----:B-1----:R-:W-:-:S04]  /*10b0*/  IABS R9, R8 ;  /* 0x0000000800097213 */ /* 0x002fc80000000000 */
[----:B------:R-:W0:Y:S08]  /*10c0*/  I2F.RP R15, R9 ;  /* 0x00000009000f7306 */ /* 0x000e300000209400 */
[----:B0-----:R-:W0:Y:S02]  /*10d0*/  MUFU.RCP R15, R15 ;  /* 0x0000000f000f7308 */ /* 0x001e240000001000 */
[----:B0-----:R-:W-:-:S06]  /*10e0*/  VIADD R16, R15, 0xffffffe ;  /* 0x0ffffffe0f107836 */ /* 0x001fcc0000000000 */
[----:B------:R-:W0:Y:S02]  /*10f0*/  F2I.FTZ.U32.TRUNC.NTZ R11, R16 ;  /* 0x00000010000b7305 */ /* 0x000e24000021f000 */
[----:B0-----:R-:W-:-:S05]  /*1100*/  IADD3 R10, PT, PT, RZ, -R11, RZ ;  /* 0x8000000bff0a7210 */ /* 0x001fca0007ffe0ff */
[----:B------:R-:W-:Y:S02]  /*1110*/  IMAD R17, R10, R9, RZ ;  /* 0x000000090a117224 */ /* 0x000fe400078e02ff */
[----:B------:R-:W-:-:S04]  /*1120*/  IMAD.MOV.U32 R10, RZ, RZ, RZ ;  /* 0x000000ffff0a7224 */ /* 0x000fc800078e00ff */
[----:B------:R-:W-:Y:S01]  /*1130*/  IMAD.HI.U32 R10, R11, R17, R10 ;  /* 0x000000110b0a7227 */ /* 0x000fe200078e000a */
        /* <DEDUP_REMOVED lines=9> */
[----:B------:R-:W-:-:S07]  /*11d0*/  ISETP.GE.AND P2, PT, R14, RZ, PT ;  /* 0x000000ff0e00720c */ /* 0x000fce0003f46270 */
[----:B------:R-:W-:Y:S01]  /*11e0*/  @P0 VIADD R11, R11, 0x1 ;  /* 0x000000010b0b0836 */ /* 0x000fe20000000000 */
[----:B------:R-:W-:-:S03]  /*11f0*/  ISETP.NE.AND P0, PT, R8, RZ, PT ;  /* 0x000000ff0800720c */ /* 0x000fc60003f05270 */
[----:B------:R-:W-:Y:S01]  /*1200*/  IMAD.MOV.U32 R14, RZ, RZ, R11 ;  /* 0x000000ffff0e7224 */ /* 0x000fe200078e000b */
[----:B------:R-:W-:-:S03]  /*1210*/  LOP3.LUT R11, RZ, R8, RZ, 0x33, !PT ;  /* 0x00000008ff0b7212 */ /* 0x000fc600078e33ff */
        /* <DEDUP_REMOVED lines=37> */
[----:B------:R-:W1:Y:S02]  /*1470*/  @!P1 LDG.E R13, desc[UR10][R2.64] ;  /* 0x0000000a020d9981 */ /* 0x000e64000c1e1900 */
[----:B-1----:R-:W-:-:S05]  /*1480*/  @!P1 VIADD R19, R13, 0x1 ;  /* 0x000000010d139836 */ /* 0x002fca0000000000 */
        /* <DEDUP_REMOVED lines=27> */
[----:B-1----:R-:W2:Y:S01]  /*1640*/  LDG.E R19, desc[UR10][R6.64+0xc] ;  /* 0x00000c0a06137981 */ /* 0x002ea2000c1e1900 */
[----:B------:R-:W-:Y:S01]  /*1650*/  BSSY.RECONVERGENT B0, `(.L_x_3) ;  /* 0x000001b000007945 */ /* 0x000fe20003800200 */
[----:B--2---:R-:W-:Y:S02]  /*1660*/  IABS R16, R19 ;  /* 0x0000001300107213 */ /* 0x004fe40000000000 */
[----:B------:R-:W-:-:S03]  /*1670*/  LOP3.LUT R8, R19, R8, RZ, 0x3c, !PT ;  /* 0x0000000813087212 */ /* 0x000fc600078e3cff */
        /* <DEDUP_REMOVED lines=16> */
[----:B0-----:R-:W-:Y:S05]  /*1780*/  @P0 BRA `(.L_x_4) ;  /* 0x00000000001c0947 */ /* 0x001fea0003800000 */
[----:B------:R-:W2:Y:S01]  /*1790*/  LDG.E R9, desc[UR10][R2.64] ;  /* 0x0000000a02097981 */ /* 0x000ea2000c1e1900 */
[----:B------:R-:W2:Y:S02]  /*17a0*/  LDC.64 R6, c[0x0][0x388] ;  /* 0x0000e200ff067b82 */ /* 0x000ea40000000a00 */
[----:B--2---:R-:W-:-:S05]  /*17b0*/  IMAD.WIDE R6, R9, 0x4, R6 ;  /* 0x0000000409067825 */ /* 0x004fca00078e0206 */
[----:B------:R0:W-:Y:S04]  /*17c0*/  STG.E desc[UR10][R6.64], R19 ;  /* 0x0000001306007986 */ /* 0x0001e8000c10190a */
[----:B------:R-:W2:Y:S02]  /*17d0*/  LDG.E R8, desc[UR10][R2.64] ;  /* 0x0000000a02087981 */ /* 0x000ea4000c1e1900 */
[----:B--2---:R-:W-:-:S05]  /*17e0*/  VIADD R9, R8, 0x1 ;  /* 0x0000000108097836 */ /* 0x004fca0000000000 */
[----:B------:R0:W-:Y:S02]  /*17f0*/  STG.E desc[UR10][R2.64], R9 ;  /* 0x0000000902007986 */ /* 0x0001e4000c10190a */
.L_x_4:
[----:B------:R-:W-:Y:S05]  /*1800*/  BSYNC.RECONVERGENT B0 ;  /* 0x0000000000007941 */ /* 0x000fea0003800200 */
.L_x_3:
[----:B------:R-:W-:-:S07]  /*1810*/  VIADD R4, R4, 0x4 ;  /* 0x0000000404047836 */ /* 0x000fce0000000000 */
.L_x_2:
[----:B------:R-:W-:-:S13]  /*1820*/  ISETP.NE.AND P0, PT, R12, RZ, PT ;  /* 0x000000ff0c00720c */ /* 0x000fda0003f05270 */
[----:B------:R-:W-:Y:S05]  /*1830*/  @!P0 EXIT ;  /* 0x000000000000894d */ /* 0x000fea0003800000 */
[----:B------:R-:W-:-:S13]  /*1840*/  ISETP.NE.AND P0, PT, R12, 0x1, PT ;  /* 0x000000010c00780c */ /* 0x000fda0003f05270 */
[----:B------:R-:W-:Y:S05]  /*1850*/  @!P0 BRA `(.L_x_5) ;  /* 0x00000004001c8947 */ /* 0x000fea0003800000 */
[----:B0-----:R-:W0:Y:S08]  /*1860*/  LDC.64 R6, c[0x0][0x380] ;  /* 0x0000e000ff067b82 */ /* 0x001e300000000a00 */
[----:B-1----:R-:W1:Y:S01]  /*1870*/  LDC R8, c[0x0][0x39c] ;  /* 0x0000e700ff087b82 */ /* 0x002e620000000800 */
[----:B0-----:R-:W-:-:S05]  /*1880*/  IMAD.WIDE.U32 R6, R4, 0x4, R6 ;  /* 0x0000000404067825 */ /* 0x001fca00078e0006 */
[----:B------:R-:W2:Y:S01]  /*1890*/  LDG.E R13, desc[UR10][R6.64] ;  /* 0x0000000a060d7981 */ /* 0x000ea2000c1e1900 */
[----:B-1----:R-:W-:-:S04]  /*18a0*/  IABS R9, R8 ;  /* 0x0000000800097213 */ /* 0x002fc80000000000 */
[----:B------:R-:W0:Y:S08]  /*18b0*/  I2F.RP R14, R9 ;  /* 0x00000009000e7306 */ /* 0x000e300000209400 */
[----:B0-----:R-:W0:Y:S02]  /*18c0*/  MUFU.RCP R14, R14 ;  /* 0x0000000e000e7308 */ /* 0x001e240000001000 */
[----:B0-----:R-:W-:-:S06]  /*18d0*/  IADD3 R15, PT, PT, R14, 0xffffffe, RZ ;  /* 0x0ffffffe0e0f7810 */ /* 0x001fcc0007ffe0ff */
[----:B------:R-:W0:Y:S02]  /*18e0*/  F2I.FTZ.U32.TRUNC.NTZ R11, R15 ;  /* 0x0000000f000b7305 */ /* 0x000e24000021f000 */
[----:B0-----:R-:W-:-:S04]  /*18f0*/  IMAD.MOV R10, RZ, RZ, -R11 ;  /* 0x000000ffff0a7224 */ /* 0x001fc800078e0a0b */
        /* <DEDUP_REMOVED lines=8> */
[----:B------:R-:W-:Y:S01]  /*1980*/  @!P1 IADD3 R12, PT, PT, R12, -R9, RZ ;  /* 0x800000090c0c9210 */ /* 0x000fe20007ffe0ff */
[----:B------:R-:W-:-:S03]  /*1990*/  @!P1 VIADD R10, R10, 0x1 ;  /* 0x000000010a0a9836 */ /* 0x000fc60000000000 */
[----:B------:R-:W-:Y:S02]  /*19a0*/  ISETP.GE.U32.AND P0, PT, R12, R9, PT ;  /* 0x000000090c00720c */ /* 0x000fe40003f06070 */
[----:B------:R-:W-:-:S04]  /*19b0*/  LOP3.LUT R12, R13, R8, RZ, 0x3c, !PT ;  /* 0x000000080d0c7212 */ /* 0x000fc800078e3cff */
[----:B------:R-:W-:-:S07]  /*19c0*/  ISETP.GE.AND P2, PT, R12, RZ, PT ;  /* 0x000000ff0c00720c */ /* 0x000fce0003f46270 */
[----:B------:R-:W-:Y:S01]  /*19d0*/  @P0 VIADD R10, R10, 0x1 ;  /* 0x000000010a0a0836 */ /* 0x000fe20000000000 */
[----:B------:R-:W-:-:S03]  /*19e0*/  ISETP.NE.AND P0, PT, R8, RZ, PT ;  /* 0x000000ff0800720c */ /* 0x000fc60003f05270 */
[----:B------:R-:W-:Y:S01]  /*19f0*/  IMAD.MOV.U32 R15, RZ, RZ, R10 ;  /* 0x000000ffff0f7224 */ /* 0x000fe200078e000a */
[----:B------:R-:W-:-:S04]  /*1a00*/  LOP3.LUT R10, RZ, R8, RZ, 0x33, !PT ;  /* 0x00000008ff0a7212 */ /* 0x000fc800078e33ff */
[----:B------:R-:W-:-:S04]  /*1a10*/  @!P2 IADD3 R15, PT, PT, -R15, RZ, RZ ;  /* 0x000000ff0f0fa210 */ /* 0x000fc80007ffe1ff */
        /* <DEDUP_REMOVED lines=13> */
[----:B------:R-:W2:Y:S01]  /*1af0*/  LDG.E R19, desc[UR10][R6.64+0x4] ;  /* 0x0000040a06137981 */ /* 0x000ea2000c1e1900 */
        /* <DEDUP_REMOVED lines=27> */
.L_x_7:
[----:B------:R-:W-:Y:S05]  /*1cb0*/  BSYNC.RECONVERGENT B0 ;  /* 0x0000000000007941 */ /* 0x000fea0003800200 */
.L_x_6:
[----:B------:R-:W-:-:S07]  /*1cc0*/  IADD3 R4, PT, PT, R4, 0x2, RZ ;  /* 0x0000000204047810 */ /* 0x000fce0007ffe0ff */
.L_x_5:
[----:B------:R-:W-:-:S04]  /*1cd0*/  LOP3.LUT R5, R5, 0x1, RZ, 0xc0, !PT ;  /* 0x0000000105057812 */ /* 0x000fc800078ec0ff */
[----:B------:R-:W-:-:S13]  /*1ce0*/  ISETP.NE.U32.AND P0, PT, R5, 0x1, PT ;  /* 0x000000010500780c */ /* 0x000fda0003f05070 */
[----:B------:R-:W-:Y:S05]  /*1cf0*/  @P0 EXIT ;  /* 0x000000000000094d */ /* 0x000fea0003800000 */
[----:B0-----:R-:W0:Y:S08]  /*1d00*/  LDC.64 R6, c[0x0][0x380] ;  /* 0x0000e000ff067b82 */ /* 0x001e300000000a00 */
[----:B-1----:R-:W1:Y:S01]  /*1d10*/  LDC R9, c[0x0][0x39c] ;  /* 0x0000e700ff097b82 */ /* 0x002e620000000800 */
[----:B0-----:R-:W-:-:S06]  /*1d20*/  IMAD.WIDE.U32 R4, R4, 0x4, R6 ;  /* 0x0000000404047825 */ /* 0x001fcc00078e0006 */
[----:B------:R-:W2:Y:S01]  /*1d30*/  LDG.E R4, desc[UR10][R4.64] ;  /* 0x0000000a04047981 */ /* 0x000ea2000c1e1900 */
[----:B-1----:R-:W-:-:S04]  /*1d40*/  IABS R11, R9 ;  /* 0x00000009000b7213 */ /* 0x002fc80000000000 */
[----:B------:R-:W0:Y:S08]  /*1d50*/  I2F.RP R8, R11 ;  /* 0x0000000b00087306 */ /* 0x000e300000209400 */
[----:B0-----:R-:W0:Y:S02]  /*1d60*/  MUFU.RCP R8, R8 ;  /* 0x0000000800087308 */ /* 0x001e240000001000 */
[----:B0-----:R-:W-:-:S06]  /*1d70*/  VIADD R10, R8, 0xffffffe ;  /* 0x0ffffffe080a7836 */ /* 0x001fcc0000000000 */
[----:B------:R-:W0:Y:S02]  /*1d80*/  F2I.FTZ.U32.TRUNC.NTZ R7, R10 ;  /* 0x0000000a00077305 */ /* 0x000e24000021f000 */
[----:B0-----:R-:W-:-:S04]  /*1d90*/  IMAD.MOV R6, RZ, RZ, -R7 ;  /* 0x000000ffff067224 */ /* 0x001fc800078e0a07 */
[----:B------:R-:W-:Y:S02]  /*1da0*/  IMAD R13, R6, R11, RZ ;  /* 0x0000000b060d7224 */ /* 0x000fe400078e02ff */
[----:B------:R-:W-:-:S04]  /*1db0*/  IMAD.MOV.U32 R6, RZ, RZ, RZ ;  /* 0x000000ffff067224 */ /* 0x000fc800078e00ff */
[----:B------:R-:W-:Y:S01]  /*1dc0*/  IMAD.HI.U32 R13, R7, R13, R6 ;  /* 0x0000000d070d7227 */ /* 0x000fe200078e0006 */
[----:B--2---:R-:W-:-:S04]  /*1dd0*/  IABS R5, R4 ;  /* 0x0000000400057213 */ /* 0x004fc80000000000 */
[----:B------:R-:W-:-:S05]  /*1de0*/  MOV R6, R5 ;  /* 0x0000000500067202 */ /* 0x000fca0000000f00 */
[----:B------:R-:W-:-:S04]  /*1df0*/  IMAD.HI.U32 R5, R13, R6, RZ ;  /* 0x000000060d057227 */ /* 0x000fc800078e00ff */
[----:B------:R-:W-:-:S04]  /*1e00*/  IMAD.MOV R7, RZ, RZ, -R5 ;  /* 0x000000ffff077224 */ /* 0x000fc800078e0a05 */
[----:B------:R-:W-:-:S05]  /*1e10*/  IMAD R6, R11, R7, R6 ;  /* 0x000000070b067224 */ /* 0x000fca00078e0206 */
[----:B------:R-:W-:-:S13]  /*1e20*/  ISETP.GT.U32.AND P1, PT, R11, R6, PT ;  /* 0x000000060b00720c */ /* 0x000fda0003f24070 */
[----:B------:R-:W-:Y:S02]  /*1e30*/  @!P1 IMAD.IADD R6, R6, 0x1, -R11 ;  /* 0x0000000106069824 */ /* 0x000fe400078e0a0b */
[----:B------:R-:W-:Y:S01]  /*1e40*/  @!P1 VIADD R5, R5, 0x1 ;  /* 0x0000000105059836 */ /* 0x000fe20000000000 */
[----:B------:R-:W-:Y:S02]  /*1e50*/  ISETP.NE.AND P1, PT, R9, RZ, PT ;  /* 0x000000ff0900720c */ /* 0x000fe40003f25270 */
[----:B------:R-:W-:Y:S02]  /*1e60*/  ISETP.GE.U32.AND P0, PT, R6, R11, PT ;  /* 0x0000000b0600720c */ /* 0x000fe40003f06070 */
[----:B------:R-:W-:-:S04]  /*1e70*/  LOP3.LUT R6, R4, R9, RZ, 0x3c, !PT ;  /* 0x0000000904067212 */ /* 0x000fc800078e3cff */
[----:B------:R-:W-:-:S07]  /*1e80*/  ISETP.GE.AND P2, PT, R6, RZ, PT ;  /* 0x000000ff0600720c */ /* 0x000fce0003f46270 */
[----:B------:R-:W-:-:S06]  /*1e90*/  @P0 IADD3 R5, PT, PT, R5, 0x1, RZ ;  /* 0x0000000105050810 */ /* 0x000fcc0007ffe0ff */
[----:B------:R-:W-:Y:S01]  /*1ea0*/  @!P2 IMAD.MOV R5, RZ, RZ, -R5 ;  /* 0x000000ffff05a224 */ /* 0x000fe200078e0a05 */
[----:B------:R-:W-:-:S05]  /*1eb0*/  @!P1 LOP3.LUT R5, RZ, R9, RZ, 0x33, !PT ;  /* 0x00000009ff059212 */ /* 0x000fca00078e33ff */
[----:B------:R-:W-:-:S05]  /*1ec0*/  IMAD.HI R6, R5, 0x66666667, RZ ;  /* 0x6666666705067827 */ /* 0x000fca00078e02ff */
[----:B------:R-:W-:-:S04]  /*1ed0*/  SHF.R.U32.HI R7, RZ, 0x1f, R6 ;  /* 0x0000001fff077819 */ /* 0x000fc80000011606 */
[----:B------:R-:W-:-:S05]  /*1ee0*/  LEA.HI.SX32 R6, R6, R7, 0x1e ;  /* 0x0000000706067211 */ /* 0x000fca00078ff2ff */
[----:B------:R-:W-:-:S05]  /*1ef0*/  IMAD R5, R6, -0xa, R5 ;  /* 0xfffffff606057824 */ /* 0x000fca00078e0205 */
[----:B------:R-:W-:-:S13]  /*1f00*/  ISETP.NE.AND P0, PT, R5, R0, PT ;  /* 0x000000000500720c */ /* 0x000fda0003f05270 */
[----:B------:R-:W-:Y:S05]  /*1f10*/  @P0 EXIT ;  /* 0x000000000000094d */ /* 0x000fea0003800000 */
[----:B------:R-:W2:Y:S01]  /*1f20*/  LDG.E R5, desc[UR10][R2.64] ;  /* 0x0000000a02057981 */ /* 0x000ea2000c1e1900 */
[----:B------:R-:W2:Y:S02]  /*1f30*/  LDC.64 R6, c[0x0][0x388] ;  /* 0x0000e200ff067b82 */ /* 0x000ea40000000a00 */
[----:B--2---:R-:W-:-:S05]  /*1f40*/  IMAD.WIDE R6, R5, 0x4, R6 ;  /* 0x0000000405067825 */ /* 0x004fca00078e0206 */
[----:B------:R-:W-:Y:S04]  /*1f50*/  STG.E desc[UR10][R6.64], R4 ;  /* 0x0000000406007986 */ /* 0x000fe8000c10190a */
[----:B------:R-:W2:Y:S02]  /*1f60*/  LDG.E R0, desc[UR10][R2.64] ;  /* 0x0000000a02007981 */ /* 0x000ea4000c1e1900 */
[----:B--2---:R-:W-:-:S05]  /*1f70*/  VIADD R5, R0, 0x1 ;  /* 0x0000000100057836 */ /* 0x004fca0000000000 */
[----:B------:R-:W-:Y:S01]  /*1f80*/  STG.E desc[UR10][R2.64], R5 ;  /* 0x0000000502007986 */ /* 0x000fe2000c10190a */
[----:B------:R-:W-:Y:S05]  /*1f90*/  EXIT ;  /* 0x000000000000794d */ /* 0x000fea0003800000 */
.L_x_8:
[----:B------:R-:W-:-:S00]  /*1fa0*/  BRA `(.L_x_8) ;  /* 0xfffffffc00fc7947 */ /* 0x000fc0000383ffff */
[----:B------:R-:W-:-:S00]  /*1fb0*/  NOP ;  /* 0x0000000000007918 */ /* 0x000fc00000000000 */
        /* <DEDUP_REMOVED lines=12> */
.L_x_32:


//--------------------- .text._Z10shiftRightPii   --------------------------
	.section	.text._Z10shiftRightPii,"ax",@progbits
	.align	128
        .global         _Z10shiftRightPii
        .type           _Z10shiftRightPii,@function
        .size           _Z10shiftRightPii,(.L_x_33 - _Z10shiftRightPii)
        .other          _Z10shiftRightPii,@"STO_CUDA_ENTRY STV_DEFAULT"
_Z10shiftRightPii:
.text._Z10shiftRightPii:
[----:B------:R-:W-:Y:S01]  /*0000*/  LDC R1, c[0x0][0x37c] ;  /* 0x0000df00ff017b82 */ /* 0x000fe20000000800 */
[----:B------:R-:W0:Y:S01]  /*0010*/  LDCU UR5, c[0x0][0x388] ;  /* 0x00007100ff0577ac */ /* 0x000e220008000800 */
[----:B------:R-:W1:Y:S01]  /*0020*/  LDCU.64 UR8, c[0x0][0x358] ;  /* 0x00006b00ff0877ac */ /* 0x000e620008000a00 */
[----:B0-----:R-:W-:-:S09]  /*0030*/  UISETP.GE.AND UP0, UPT, UR5, 0x2, UPT ;  /* 0x000000020500788c */ /* 0x001fd2000bf06270 */
[----:B-1----:R-:W-:Y:S05]  /*0040*/  BRA.U !UP0, `(.L_x_9) ;  /* 0x0000000908887547 */ /* 0x002fea000b800000 */
[----:B------:R-:W0:Y:S01]  /*0050*/  LDCU UR10, c[0x0][0x388] ;  /* 0x00007100ff0a77ac */ /* 0x000e220008000800 */
[----:B------:R-:W-:Y:S02]  /*0060*/  UIADD3 UR6, UPT, UPT, UR5, -0x2, URZ ;  /* 0xfffffffe05067890 */ /* 0x000fe4000fffe0ff */
[----:B------:R-:W-:Y:S02]  /*0070*/  UIADD3 UR4, UPT, UPT, UR5, -0x1, URZ ;  /* 0xffffffff05047890 */ /* 0x000fe4000fffe0ff */
[----:B------:R-:W-:Y:S02]  /*0080*/  UISETP.GE.U32.AND UP0, UPT, UR6, 0xf, UPT ;  /* 0x0000000f0600788c */ /* 0x000fe4000bf06070 */
[----:B------:R-:W-:Y:S01]  /*0090*/  ULOP3.LUT UR7, UR4, 0xf, URZ, 0xc0, !UPT ;  /* 0x0000000f04077892 */ /* 0x000fe2000f8ec0ff */
[----:B0-----:R-:W-:-:S06]  /*00a0*/  MOV R5, UR10 ;  /* 0x0000000a00057c02 */ /* 0x001fcc0008000f00 */
[----:B------:R-:W-:Y:S05]  /*00b0*/  BRA.U !UP0, `(.L_x_10) ;  /* 0x00000005082c7547 */ /* 0x000fea000b800000 */
[----:B------:R-:W-:Y:S02]  /*00c0*/  UIADD3 UR5, UPT, UPT, UR5, -0x8, URZ ;  /* 0xfffffff805057890 */ /* 0x000fe4000fffe0ff */
[----:B------:R-:W-:-:S04]  /*00d0*/  ULOP3.LUT UR6, UR4, 0xfffffff0, URZ, 0xc0, !UPT ;  /* 0xfffffff004067892 */ /* 0x000fc8000f8ec0ff */
[----:B------:R-:W-:Y:S01]  /*00e0*/  MOV R5, UR5 ;  /* 0x0000000500057c02 */ /* 0x000fe20008000f00 */
[----:B------:R-:W-:-:S12]  /*00f0*/  UIADD3 UR6, UPT, UPT, -UR6, URZ, URZ ;  /* 0x000000ff06067290 */ /* 0x000fd8000fffe1ff */
.L_x_11:
[----:B--2---:R-:W0:Y:S01]  /*0100*/  LDC.64 R2, c[0x0][0x380] ;  /* 0x0000e000ff027b82 */ /* 0x004e220000000a00 */
[----:B------:R-:W-:-:S05]  /*0110*/  IADD3 R7, PT, PT, R5, 0x6, RZ ;  /* 0x0000000605077810 */ /* 0x000fca0007ffe0ff */
[----:B0-----:R-:W-:-:S05]  /*0120*/  IMAD.WIDE.U32 R6, R7, 0x4, R2 ;  /* 0x0000000407067825 */ /* 0x001fca00078e0002 */
[----:B------:R-:W2:Y:S01]  /*0130*/  LDG.E R17, desc[UR8][R6.64] ;  /* 0x0000000806117981 */ /* 0x000ea2000c1e1900 */
[C---:B------:R-:W-:Y:S02]  /*0140*/  IADD3 R9, PT, PT, R5.reuse, 0x7, RZ ;  /* 0x0000000705097810 */ /* 0x040fe40007ffe0ff */
[----:B------:R-:W-:-:S03]  /*0150*/  IADD3 R11, PT, PT, R5, 0x5, RZ ;  /* 0x00000005050b7810 */ /* 0x000fc60007ffe0ff */
[----:B------:R-:W-:-:S04]  /*0160*/  IMAD.WIDE.U32 R8, R9, 0x4, R2 ;  /* 0x0000000409087825 */ /* 0x000fc800078e0002 */
[----:B------:R-:W-:Y:S01]  /*0170*/  IMAD.WIDE.U32 R10, R11, 0x4, R2 ;  /* 0x000000040b0a7825 */ /* 0x000fe200078e0002 */
[----:B--2---:R0:W-:Y:S04]  /*0180*/  STG.E desc[UR8][R8.64], R17 ;  /* 0x0000001108007986 */ /* 0x0041e8000c101908 */
[----:B------:R-:W2:Y:S01]  /*0190*/  LDG.E R19, desc[UR8][R10.64] ;  /* 0x000000080a137981 */ /* 0x000ea2000c1e1900 */
[----:B------:R-:W-:-:S05]  /*01a0*/  IADD3 R13, PT, PT, R5, 0x4, RZ ;  /* 0x00000004050d7810 */ /* 0x000fca0007ffe0ff */
[--C-:B------:R-:W-:Y:S01]  /*01b0*/  IMAD.WIDE.U32 R12, R13, 0x4, R2.reuse ;  /* 0x000000040d0c7825 */ /* 0x100fe200078e0002 */
[----:B------:R-:W-:Y:S01]  /*01c0*/  IADD3 R15, PT, PT, R5, 0x3, RZ ;  /* 0x00000003050f7810 */ /* 0x000fe20007ffe0ff */
[----:B--2---:R1:W-:Y:S04]  /*01d0*/  STG.E desc[UR8][R6.64], R19 ;  /* 0x0000001306007986 */ /* 0x0043e8000c101908 */
[----:B------:R-:W2:Y:S01]  /*01e0*/  LDG.E R21, desc[UR8][R12.64] ;  /* 0x000000080c157981 */ /* 0x000ea2000c1e1900 */
[--C-:B------:R-:W-:Y:S01]  /*01f0*/  IMAD.WIDE.U32 R14, R15, 0x4, R2.reuse ;  /* 0x000000040f0e7825 */ /* 0x100fe200078e0002 */
[----:B------:R-:W-:Y:S02]  /*0200*/  IADD3 R25, PT, PT, R5, 0x2, RZ ;  /* 0x0000000205197810 */ /* 0x000fe40007ffe0ff */
[----:B--2---:R2:W-:Y:S04]  /*0210*/  STG.E desc[UR8][R10.64], R21 ;  /* 0x000000150a007986 */ /* 0x0045e8000c101908 */
[----:B------:R-:W3:Y:S01]  /*0220*/  LDG.E R23, desc[UR8][R14.64] ;  /* 0x000000080e177981 */ /* 0x000ee2000c1e1900 */
[----:B0-----:R-:W-:Y:S01]  /*0230*/  IMAD.WIDE.U32 R8, R25, 0x4, R2 ;  /* 0x0000000419087825 */ /* 0x001fe200078e0002 */
[----:B------:R-:W-:-:S02]  /*0240*/  IADD3 R17, PT, PT, R5, 0x1, RZ ;  /* 0x0000000105117810 */ /* 0x000fc40007ffe0ff */
[----:B---3--:R0:W-:Y:S04]  /*0250*/  STG.E desc[UR8][R12.64], R23 ;  /* 0x000000170c007986 */ /* 0x0081e8000c101908 */
[----:B------:R-:W3:Y:S01]  /*0260*/  LDG.E R25, desc[UR8][R8.64] ;  /* 0x0000000808197981 */ /* 0x000ee2000c1e1900 */
[----:B-1----:R-:W-:-:S03]  /*0270*/  IMAD.WIDE.U32 R6, R17, 0x4, R2 ;  /* 0x0000000411067825 */ /* 0x002fc600078e0002 */
[----:B---3--:R1:W-:Y:S04]  /*0280*/  STG.E desc[UR8][R14.64], R25 ;  /* 0x000000190e007986 */ /* 0x0083e8000c101908 */
[----:B------:R-:W3:Y:S01]  /*0290*/  LDG.E R19, desc[UR8][R6.64] ;  /* 0x0000000806137981 */ /* 0x000ee2000c1e1900 */
[C-C-:B------:R-:W-:Y:S01]  /*02a0*/  IMAD.WIDE.U32 R16, R5.reuse, 0x4, R2.reuse ;  /* 0x0000000405107825 */ /* 0x140fe200078e0002 */
[----:B--2---:R-:W-:Y:S02]  /*02b0*/  IADD3 R11, PT, PT, R5, -0x1, RZ ;  /* 0xffffffff050b7810 */ /* 0x004fe40007ffe0ff */
[----:B---3--:R2:W-:Y:S04]  /*02c0*/  STG.E desc[UR8][R8.64], R19 ;  /* 0x0000001308007986 */ /* 0x0085e8000c101908 */
[----:B------:R-:W3:Y:S01]  /*02d0*/  LDG.E R21, desc[UR8][R16.64] ;  /* 0x0000000810157981 */ /* 0x000ee2000c1e1900 */
[----:B------:R-:W-:Y:S01]  /*02e0*/  IMAD.WIDE.U32 R10, R11, 0x4, R2 ;  /* 0x000000040b0a7825 */ /* 0x000fe200078e0002 */
[----:B0-----:R-:W-:-:S02]  /*02f0*/  IADD3 R13, PT, PT, R5, -0x2, RZ ;  /* 0xfffffffe050d7810 */ /* 0x001fc40007ffe0ff */
[----:B---3--:R0:W-:Y:S04]  /*0300*/  STG.E desc[UR8][R6.64], R21 ;  /* 0x0000001506007986 */ /* 0x0081e8000c101908 */
[----:B------:R-:W3:Y:S01]  /*0310*/  LDG.E R23, desc[UR8][R10.64] ;  /* 0x000000080a177981 */ /* 0x000ee2000c1e1900 */
[--C-:B------:R-:W-:Y:S01]  /*0320*/  IMAD.WIDE.U32 R12, R13, 0x4, R2.reuse ;  /* 0x000000040d0c7825 */ /* 0x100fe200078e0002 */
[----:B-1----:R-:W-:Y:S02]  /*0330*/  IADD3 R15, PT, PT, R5, -0x3, RZ ;  /* 0xfffffffd050f7810 */ /* 0x002fe40007ffe0ff */
[----:B---3--:R1:W-:Y:S04]  /*0340*/  STG.E desc[UR8][R16.64], R23 ;  /* 0x0000001710007986 */ /* 0x0083e8000c101908 */
[----:B------:R-:W3:Y:S01]  /*0350*/  LDG.E R25, desc[UR8][R12.64] ;  /* 0x000000080c197981 */ /* 0x000ee2000c1e1900 */
[----:B--2---:R-:W-:-:S04]  /*0360*/  IMAD.WIDE.U32 R8, R15, 0x4, R2 ;  /* 0x000000040f087825 */ /* 0x004fc800078e0002 */
[----:B------:R-:W-:Y:S01]  /*0370*/  VIADD R15, R5, 0xfffffffc ;  /* 0xfffffffc050f7836 */ /* 0x000fe20000000000 */
[----:B---3--:R2:W-:Y:S04]  /*0380*/  STG.E desc[UR8][R10.64], R25 ;  /* 0x000000190a007986 */ /* 0x0085e8000c101908 */
[----:B------:R-:W3:Y:S01]  /*0390*/  LDG.E R19, desc[UR8][R8.64] ;  /* 0x0000000808137981 */ /* 0x000ee2000c1e1900 */
[--C-:B0-----:R-:W-:Y:S01]  /*03a0*/  IMAD.WIDE.U32 R6, R15, 0x4, R2.reuse ;  /* 0x000000040f067825 */ /* 0x101fe200078e0002 */
[----:B------:R-:W-:Y:S02]  /*03b0*/  IADD3 R15, PT, PT, R5, -0x5, RZ ;  /* 0xfffffffb050f7810 */ /* 0x000fe40007ffe0ff */
[----:B---3--:R0:W-:Y:S04]  /*03c0*/  STG.E desc[UR8][R12.64], R19 ;  /* 0x000000130c007986 */ /* 0x0081e8000c101908 */
[----:B------:R-:W3:Y:S01]  /*03d0*/  LDG.E R21, desc[UR8][R6.64] ;  /* 0x0000000806157981 */ /* 0x000ee2000c1e1900 */
[----:B------:R-:W-:Y:S01]  /*03e0*/  IMAD.WIDE.U32 R14, R15, 0x4, R2 ;  /* 0x000000040f0e7825 */ /* 0x000fe200078e0002 */
[----:B-1----:R-:W-:-:S02]  /*03f0*/  IADD3 R17, PT, PT, R5, -0x6, RZ ;  /* 0xfffffffa05117810 */ /* 0x002fc40007ffe0ff */
[----:B---3--:R1:W-:Y:S04]  /*0400*/  STG.E desc[UR8][R8.64], R21 ;  /* 0x0000001508007986 */ /* 0x0083e8000c101908 */
[----:B------:R-:W3:Y:S01]  /*0410*/  LDG.E R23, desc[UR8][R14.64] ;  /* 0x000000080e177981 */ /* 0x000ee2000c1e1900 */
[--C-:B--2---:R-:W-:Y:S01]  /*0420*/  IMAD.WIDE.U32 R10, R17, 0x4, R2.reuse ;  /* 0x00000004110a7825 */ /* 0x104fe200078e0002 */
[----:B------:R-:W-:Y:S02]  /*0430*/  IADD3 R17, PT, PT, R5, -0x7, RZ ;  /* 0xfffffff905117810 */ /* 0x000fe40007ffe0ff */
[----:B---3--:R2:W-:Y:S04]  /*0440*/  STG.E desc[UR8][R6.64], R23 ;  /* 0x0000001706007986 */ /* 0x0085e8000c101908 */
[----:B------:R-:W3:Y:S01]  /*0450*/  LDG.E R25, desc[UR8][R10.64] ;  /* 0x000000080a197981 */ /* 0x000ee2000c1e1900 */
[----:B0-----:R-:W-:Y:S01]  /*0460*/  IMAD.WIDE.U32 R12, R17, 0x4, R2 ;  /* 0x00000004110c7825 */ /* 0x001fe200078e0002 */
[----:B------:R-:W-:-:S02]  /*0470*/  IADD3 R17, PT, PT, R5, -0x8, RZ ;  /* 0xfffffff805117810 */ /* 0x000fc40007ffe0ff */
[----:B---3--:R2:W-:Y:S04]  /*0480*/  STG.E desc[UR8][R14.64], R25 ;  /* 0x000000190e007986 */ /* 0x0085e8000c101908 */
[----:B------:R-:W3:Y:S01]  /*0490*/  LDG.E R19, desc[UR8][R12.64] ;  /* 0x000000080c137981 */ /* 0x000ee2000c1e1900 */
[--C-:B-1----:R-:W-:Y:S01]  /*04a0*/  IMAD.WIDE.U32 R8, R17, 0x4, R2.reuse ;  /* 0x0000000411087825 */ /* 0x102fe200078e0002 */
[----:B------:R-:W-:Y:S02]  /*04b0*/  IADD3 R17, PT, PT, R5, -0x9, RZ ;  /* 0xfffffff705117810 */ /* 0x000fe40007ffe0ff */
[----:B---3--:R2:W-:Y:S04]  /*04c0*/  STG.E desc[UR8][R10.64], R19 ;  /* 0x000000130a007986 */ /* 0x0085e8000c101908 */
[----:B------:R-:W3:Y:S01]  /*04d0*/  LDG.E R21, desc[UR8][R8.64] ;  /* 0x0000000808157981 */ /* 0x000ee2000c1e1900 */
[----:B------:R-:W-:-:S03]  /*04e0*/  IMAD.WIDE.U32 R2, R17, 0x4, R2 ;  /* 0x0000000411027825 */ /* 0x000fc600078e0002 */
[----:B---3--:R2:W-:Y:S04]  /*04f0*/  STG.E desc[UR8][R12.64], R21 ;  /* 0x000000150c007986 */ /* 0x0085e8000c101908 */
[----:B------:R-:W3:Y:S01]  /*0500*/  LDG.E R3, desc[UR8][R2.64] ;  /* 0x0000000802037981 */ /* 0x000ee2000c1e1900 */
[----:B------:R-:W-:Y:S01]  /*0510*/  UIADD3 UR6, UPT, UPT, UR6, 0x10, URZ ;  /* 0x0000001006067890 */ /* 0x000fe2000fffe0ff */
[----:B------:R-:W-:-:S03]  /*0520*/  IADD3 R5, PT, PT, R5, -0x10, RZ ;  /* 0xfffffff005057810 */ /* 0x000fc60007ffe0ff */
[----:B------:R-:W-:Y:S01]  /*0530*/  UISETP.NE.AND UP0, UPT, UR6, URZ, UPT ;  /* 0x000000ff0600728c */ /* 0x000fe2000bf05270 */
[----:B---3--:R2:W-:Y:S08]  /*0540*/  STG.E desc[UR8][R8.64], R3 ;  /* 0x0000000308007986 */ /* 0x0085f0000c101908 */
[----:B------:R-:W-:Y:S05]  /*0550*/  BRA.U UP0, `(.L_x_11) ;  /* 0xfffffff900e87547 */ /* 0x000fea000b83ffff */
[----:B------:R-:W-:-:S07]  /*0560*/  IADD3 R5, PT, PT, R5, 0x8, RZ ;  /* 0x0000000805057810 */ /* 0x000fce0007ffe0ff */
.L_x_10:
[----:B------:R-:W-:-:S09]  /*0570*/  UISETP.NE.AND UP0, UPT, UR7, URZ, UPT ;  /* 0x000000ff0700728c */ /* 0x000fd2000bf05270 */
[----:B------:R-:W-:Y:S05]  /*0580*/  BRA.U !UP0, `(.L_x_9) ;  /* 0x0000000508387547 */ /* 0x000fea000b800000 */
[----:B------:R-:W-:Y:S02]  /*0590*/  UISETP.GE.U32.AND UP0, UPT, UR7, 0x8, UPT ;  /* 0x000000080700788c */ /* 0x000fe4000bf06070 */
[----:B------:R-:W-:-:S04]  /*05a0*/  ULOP3.LUT UR5, UR4, 0x7, URZ, 0xc0, !UPT ;  /* 0x0000000704057892 */ /* 0x000fc8000f8ec0ff */
[----:B------:R-:W-:-:S03]  /*05b0*/  UISETP.NE.AND UP1, UPT, UR5, URZ, UPT ;  /* 0x000000ff0500728c */ /* 0x000fc6000bf25270 */
[----:B------:R-:W-:Y:S08]  /*05c0*/  BRA.U !UP0, `(.L_x_12) ;  /* 0x0000000108907547 */ /* 0x000ff0000b800000 */
[----:B--2---:R-:W0:Y:S01]  /*05d0*/  LDC.64 R2, c[0x0][0x380] ;  /* 0x0000e000ff027b82 */ /* 0x004e220000000a00 */
[----:B------:R-:W-:-:S05]  /*05e0*/  IADD3 R7, PT, PT, R5, -0x2, RZ ;  /* 0xfffffffe05077810 */ /* 0x000fca0007ffe0ff */
[----:B0-----:R-:W-:-:S05]  /*05f0*/  IMAD.WIDE.U32 R6, R7, 0x4, R2 ;  /* 0x0000000407067825 */ /* 0x001fca00078e0002 */
[----:B------:R-:W2:Y:S01]  /*0600*/  LDG.E R17, desc[UR8][R6.64] ;  /* 0x0000000806117981 */ /* 0x000ea2000c1e1900 */
[C---:B------:R-:W-:Y:S01]  /*0610*/  VIADD R9, R5.reuse, 0xffffffff ;  /* 0xffffffff05097836 */ /* 0x040fe20000000000 */
[----:B------:R-:W-:-:S03]  /*0620*/  IADD3 R11, PT, PT, R5, -0x3, RZ ;  /* 0xfffffffd050b7810 */ /* 0x000fc60007ffe0ff */
[----:B------:R-:W-:-:S04]  /*0630*/  IMAD.WIDE.U32 R8, R9, 0x4, R2 ;  /* 0x0000000409087825 */ /* 0x000fc800078e0002 */
[----:B------:R-:W-:Y:S01]  /*0640*/  IMAD.WIDE.U32 R10, R11, 0x4, R2 ;  /* 0x000000040b0a7825 */ /* 0x000fe200078e0002 */
[----:B--2---:R0:W-:Y:S04]  /*0650*/  STG.E desc[UR8][R8.64], R17 ;  /* 0x0000001108007986 */ /* 0x0041e8000c101908 */
[----:B------:R-:W2:Y:S01]  /*0660*/  LDG.E R19, desc[UR8][R10.64] ;  /* 0x000000080a137981 */ /* 0x000ea2000c1e1900 */
[----:B------:R-:W-:-:S05]  /*0670*/  IADD3 R13, PT, PT, R5, -0x4, RZ ;  /* 0xfffffffc050d7810 */ /* 0x000fca0007ffe0ff */
[--C-:B------:R-:W-:Y:S01]  /*0680*/  IMAD.WIDE.U32 R12, R13, 0x4, R2.reuse ;  /* 0x000000040d0c7825 */ /* 0x100fe200078e0002 */
[----:B------:R-:W-:Y:S01]  /*0690*/  IADD3 R15, PT, PT, R5, -0x5, RZ ;  /* 0xfffffffb050f7810 */ /* 0x000fe20007ffe0ff */
[----:B--2---:R1:W-:Y:S04]  /*06a0*/  STG.E desc[UR8][R6.64], R19 ;  /* 0x0000001306007986 */ /* 0x0043e8000c101908 */
[----:B------:R-:W2:Y:S01]  /*06b0*/  LDG.E R21, desc[UR8][R12.64] ;  /* 0x000000080c157981 */ /* 0x000ea2000c1e1900 */
[--C-:B------:R-:W-:Y:S01]  /*06c0*/  IMAD.WIDE.U32 R14, R15, 0x4, R2.reuse ;  /* 0x000000040f0e7825 */ /* 0x100fe200078e0002 */
[----:B------:R-:W-:Y:S02]  /*06d0*/  IADD3 R25, PT, PT, R5, -0x6, RZ ;  /* 0xfffffffa05197810 */ /* 0x000fe40007ffe0ff */
[----:B--2---:R2:W-:Y:S04]  /*06e0*/  STG.E desc[UR8][R10.64], R21 ;  /* 0x000000150a007986 */ /* 0x0045e8000c101908 */
        /* <DEDUP_REMOVED lines=9> */
[----:B--2---:R-:W-:Y:S01]  /*0780*/  IMAD.WIDE.U32 R10, R25, 0x4, R2 ;  /* 0x00000004190a7825 */ /* 0x004fe200078e0002 */
[----:B------:R-:W-:-:S02]  /*0790*/  IADD3 R5, PT, PT, R5, -0x9, RZ ;  /* 0xfffffff705057810 */ /* 0x000fc40007ffe0ff */
[----:B---3--:R0:W-:Y:S04]  /*07a0*/  STG.E desc[UR8][R8.64], R19 ;  /* 0x0000001308007986 */ /* 0x0081e8000c101908 */
[----:B------:R-:W2:Y:S01]  /*07b0*/  LDG.E R21, desc[UR8][R10.64] ;  /* 0x000000080a157981 */ /* 0x000ea2000c1e1900 */
[----:B------:R-:W-:-:S03]  /*07c0*/  IMAD.WIDE.U32 R2, R5, 0x4, R2 ;  /* 0x0000000405027825 */ /* 0x000fc600078e0002 */
[----:B--2---:R0:W-:Y:S04]  /*07d0*/  STG.E desc[UR8][R6.64], R21 ;  /* 0x0000001506007986 */ /* 0x0041e8000c101908 */
[----:B------:R-:W2:Y:S01]  /*07e0*/  LDG.E R3, desc[UR8][R2.64] ;  /* 0x0000000802037981 */ /* 0x000ea2000c1e1900 */
[----:B------:R-:W-:-:S03]  /*07f0*/  MOV R5, R25 ;  /* 0x0000001900057202 */ /* 0x000fc60000000f00 */
[----:B--2---:R0:W-:Y:S04]  /*0800*/  STG.E desc[UR8][R10.64], R3 ;  /* 0x000000030a007986 */ /* 0x0041e8000c101908 */
.L_x_12:
[----:B------:R-:W-:Y:S05]  /*0810*/  BRA.U !UP1, `(.L_x_9) ;  /* 0x0000000109947547 */ /* 0x000fea000b800000 */
[----:B------:R-:W-:Y:S02]  /*0820*/  UISETP.GE.U32.AND UP0, UPT, UR5, 0x4, UPT ;  /* 0x000000040500788c */ /* 0x000fe4000bf06070 */
[----:B------:R-:W-:-:S04]  /*0830*/  ULOP3.LUT UR4, UR4, 0x3, URZ, 0xc0, !UPT ;  /* 0x0000000304047892 */ /* 0x000fc8000f8ec0ff */
[----:B------:R-:W-:-:S03]  /*0840*/  UISETP.NE.AND UP1, UPT, UR4, URZ, UPT ;  /* 0x000000ff0400728c */ /* 0x000fc6000bf25270 */
[----:B------:R-:W-:Y:S08]  /*0850*/  BRA.U !UP0, `(.L_x_13) ;  /* 0x0000000108507547 */ /* 0x000ff0000b800000 */
[----:B0-2---:R-:W0:Y:S01]  /*0860*/  LDC.64 R2, c[0x0][0x380] ;  /* 0x0000e000ff027b82 */ /* 0x005e220000000a00 */
[----:B------:R-:W-:-:S04]  /*0870*/  VIADD R7, R5, 0xfffffffe ;  /* 0xfffffffe05077836 */ /* 0x000fc80000000000 */
[----:B0-----:R-:W-:-:S05]  /*0880*/  IMAD.WIDE.U32 R6, R7, 0x4, R2 ;  /* 0x0000000407067825 */ /* 0x001fca00078e0002 */
[----:B------:R-:W2:Y:S01]  /*0890*/  LDG.E R15, desc[UR8][R6.64] ;  /* 0x00000008060f7981 */ /* 0x000ea2000c1e1900 */
[C---:B------:R-:W-:Y:S02]  /*08a0*/  IADD3 R9, PT, PT, R5.reuse, -0x1, RZ ;  /* 0xffffffff05097810 */ /* 0x040fe40007ffe0ff */
        /* <DEDUP_REMOVED lines=10> */
[----:B------:R-:W-:-:S03]  /*0950*/  IMAD.WIDE.U32 R2, R5, 0x4, R2 ;  /* 0x0000000405027825 */ /* 0x000fc600078e0002 */
[----:B--2---:R1:W-:Y:S04]  /*0960*/  STG.E desc[UR8][R10.64], R19 ;  /* 0x000000130a007986 */ /* 0x0043e8000c101908 */
[----:B------:R-:W2:Y:S01]  /*0970*/  LDG.E R3, desc[UR8][R2.64] ;  /* 0x0000000802037981 */ /* 0x000ea2000c1e1900 */
[----:B------:R-:W-:-:S03]  /*0980*/  MOV R5, R21 ;  /* 0x0000001500057202 */ /* 0x000fc60000000f00 */
[----:B--2---:R1:W-:Y:S04]  /*0990*/  STG.E desc[UR8][R12.64], R3 ;  /* 0x000000030c007986 */ /* 0x0043e8000c101908 */
.L_x_13:
[----:B------:R-:W-:Y:S05]  /*09a0*/  BRA.U !UP1, `(.L_x_9) ;  /* 0x0000000109307547 */ /* 0x000fea000b800000 */
[----:B012---:R-:W0:Y:S01]  /*09b0*/  LDC.64 R6, c[0x0][0x380] ;  /* 0x0000e000ff067b82 */ /* 0x007e220000000a00 */
[----:B------:R-:W-:Y:S01]  /*09c0*/  IADD3 R9, PT, PT, R5, -0x1, RZ ;  /* 0xffffffff05097810 */ /* 0x000fe20007ffe0ff */
[----:B------:R-:W-:-:S12]  /*09d0*/  UIADD3 UR4, UPT, UPT, -UR4, URZ, URZ ;  /* 0x000000ff04047290 */ /* 0x000fd8000fffe1ff */
.L_x_14:
[----:B------:R-:W-:-:S05]  /*09e0*/  IADD3 R11, PT, PT, R9, -0x1, RZ ;  /* 0xffffffff090b7810 */ /* 0x000fca0007ffe0ff */
[----:B0--3--:R-:W-:-:S06]  /*09f0*/  IMAD.WIDE.U32 R2, R11, 0x4, R6 ;  /* 0x000000040b027825 */ /* 0x009fcc00078e0006 */
[----:B------:R-:W2:Y:S01]  /*0a00*/  LDG.E R3, desc[UR8][R2.64] ;  /* 0x0000000802037981 */ /* 0x000ea2000c1e1900 */
[----:B------:R-:W-:Y:S01]  /*0a10*/  IMAD.WIDE.U32 R4, R9, 0x4, R6 ;  /* 0x0000000409047825 */ /* 0x000fe200078e0006 */
[----:B------:R-:W-:Y:S01]  /*0a20*/  UIADD3 UR4, UPT, UPT, UR4, 0x1, URZ ;  /* 0x0000000104047890 */ /* 0x000fe2000fffe0ff */
[----:B------:R-:W-:-:S03]  /*0a30*/  MOV R9, R11 ;  /* 0x0000000b00097202 */ /* 0x000fc60000000f00 */
[----:B------:R-:W-:Y:S01]  /*0a40*/  UISETP.NE.AND UP0, UPT, UR4, URZ, UPT ;  /* 0x000000ff0400728c */ /* 0x000fe2000bf05270 */
[----:B--2---:R3:W-:Y:S08]  /*0a50*/  STG.E desc[UR8][R4.64], R3 ;  /* 0x0000000304007986 */ /* 0x0047f0000c101908 */
[----:B------:R-:W-:Y:S05]  /*0a60*/  BRA.U UP0, `(.L_x_14) ;  /* 0xfffffffd00dc7547 */ /* 0x000fea000b83ffff */
.L_x_9:
[----:B0123--:R-:W0:Y:S02]  /*0a70*/  LDC.64 R2, c[0x0][0x380] ;  /* 0x0000e000ff027b82 */ /* 0x00fe240000000a00 */
[----:B0-----:R-:W-:Y:S01]  /*0a80*/  STG.E desc[UR8][R2.64], RZ ;  /* 0x000000ff02007986 */ /* 0x001fe2000c101908 */
[----:B------:R-:W-:Y:S05]  /*0a90*/  EXIT ;  /* 0x000000000000794d */ /* 0x000fea0003800000 */
.L_x_15:
        /* <DEDUP_REMOVED lines=14> */
.L_x_33:


//--------------------- .text._Z9prefixSumPii     --------------------------
	.section	.text._Z9prefixSumPii,"ax",@progbits
	.align	128
        .global         _Z9prefixSumPii
        .type           _Z9prefixSumPii,@function
        .size           _Z9prefixSumPii,(.L_x_34 - _Z9prefixSumPii)
        .other          _Z9prefixSumPii,@"STO_CUDA_ENTRY STV_DEFAULT"
_Z9prefixSumPii:
.text._Z9prefixSumPii:
[----:B------:R-:W-:Y:S01]  /*0000*/  LDC R1, c[0x0][0x37c] ;  /* 0x0000df00ff017b82 */ /* 0x000fe20000000800 */
[----:B------:R-:W0:Y:S07]  /*0010*/  S2R R0, SR_TID.X ;  /* 0x0000000000007919 */ /* 0x000e2e0000002100 */
[----:B------:R-:W0:Y:S08]  /*0020*/  S2UR UR4, SR_CTAID.X ;  /* 0x00000000000479c3 */ /* 0x000e300000002500 */
[----:B------:R-:W0:Y:S08]  /*0030*/  LDC R9, c[0x0][0x360] ;  /* 0x0000d800ff097b82 */ /* 0x000e300000000800 */
[----:B------:R-:W1:Y:S01]  /*0040*/  LDC R2, c[0x0][0x388] ;  /* 0x0000e200ff027b82 */ /* 0x000e620000000800 */
[----:B0-----:R-:W-:Y:S01]  /*0050*/  IMAD R9, R9, UR4, R0 ;  /* 0x0000000409097c24 */ /* 0x001fe2000f8e0200 */
[----:B-1----:R-:W-:-:S04]  /*0060*/  ISETP.GE.AND P0, PT, R2, 0x2, PT ;  /* 0x000000020200780c */ /* 0x002fc80003f06270 */
[----:B------:R-:W-:-:S13]  /*0070*/  ISETP.GE.OR P0, PT, R9, R2, !P0 ;  /* 0x000000020900720c */ /* 0x000fda0004706670 */
[----:B------:R-:W-:Y:S05]  /*0080*/  @P0 EXIT ;  /* 0x000000000000094d */ /* 0x000fea0003800000 */
[----:B------:R-:W0:Y:S01]  /*0090*/  LDC.64 R2, c[0x0][0x380] ;  /* 0x0000e000ff027b82 */ /* 0x000e220000000a00 */
[----:B------:R-:W1:Y:S01]  /*00a0*/  LDCU.64 UR6, c[0x0][0x358] ;  /* 0x00006b00ff0677ac */ /* 0x000e620008000a00 */
[----:B------:R-:W2:Y:S06]  /*00b0*/  LDCU UR5, c[0x0][0x388] ;  /* 0x00007100ff0577ac */ /* 0x000eac0008000800 */
[----:B------:R-:W3:Y:S01]  /*00c0*/  LDC.64 R6, c[0x0][0x380] ;  /* 0x0000e000ff067b82 */ /* 0x000ee20000000a00 */
[----:B------:R-:W-:Y:S01]  /*00d0*/  UMOV UR4, 0x1 ;  /* 0x0000000100047882 */ /* 0x000fe20000000000 */
[----:B012---:R-:W-:-:S07]  /*00e0*/  IMAD.WIDE R2, R9, 0x4, R2 ;  /* 0x0000000409027825 */ /* 0x007fce00078e0202 */
.L_x_18:
[----:B------:R-:W-:Y:S01]  /*00f0*/  ISETP.GE.AND P0, PT, R9, UR4, PT ;  /* 0x0000000409007c0c */ /* 0x000fe2000bf06270 */
[----:B------:R-:W-:-:S12]  /*0100*/  BSSY.RECONVERGENT B0, `(.L_x_16) ;  /* 0x0000008000007945 */ /* 0x000fd80003800200 */
[----:B0-----:R-:W-:Y:S05]  /*0110*/  @!P0 BRA `(.L_x_17) ;  /* 0x0000000000188947 */ /* 0x001fea0003800000 */
[----:B------:R-:W-:Y:S01]  /*0120*/  IADD3 R5, PT, PT, R9, -UR4, RZ ;  /* 0x8000000409057c10 */ /* 0x000fe2000fffe0ff */
[----:B------:R-:W2:Y:S04]  /*0130*/  LDG.E R11, desc[UR6][R2.64] ;  /* 0x00000006020b7981 */ /* 0x000ea8000c1e1900 */
[----:B---3--:R-:W-:-:S06]  /*0140*/  IMAD.WIDE R4, R5, 0x4, R6 ;  /* 0x0000000405047825 */ /* 0x008fcc00078e0206 */
[----:B------:R-:W2:Y:S02]  /*0150*/  LDG.E R4, desc[UR6][R4.64] ;  /* 0x0000000604047981 */ /* 0x000ea4000c1e1900 */
[----:B--2---:R-:W-:-:S05]  /*0160*/  IADD3 R11, PT, PT, R4, R11, RZ ;  /* 0x0000000b040b7210 */ /* 0x004fca0007ffe0ff */
[----:B------:R0:W-:Y:S02]  /*0170*/  STG.E desc[UR6][R2.64], R11 ;  /* 0x0000000b02007986 */ /* 0x0001e4000c101906 */
.L_x_17:
[----:B------:R-:W-:Y:S05]  /*0180*/  BSYNC.RECONVERGENT B0 ;  /* 0x0000000000007941 */ /* 0x000fea0003800200 */
.L_x_16:
[----:B------:R-:W-:-:S04]  /*0190*/  USHF.L.U32 UR4, UR4, 0x1, URZ ;  /* 0x0000000104047899 */ /* 0x000fc800080006ff */
[----:B------:R-:W-:-:S09]  /*01a0*/  UISETP.GE.AND UP0, UPT, UR4, UR5, UPT ;  /* 0x000000050400728c */ /* 0x000fd2000bf06270 */
[----:B------:R-:W-:Y:S05]  /*01b0*/  BRA.U !UP0, `(.L_x_18) ;  /* 0xfffffffd08cc7547 */ /* 0x000fea000b83ffff */
[----:B------:R-:W-:Y:S05]  /*01c0*/  EXIT ;  /* 0x000000000000794d */ /* 0x000fea0003800000 */
.L_x_19:
        /* <DEDUP_REMOVED lines=11> */
.L_x_34:


//--------------------- .text._Z10sum_countsPiS_ii --------------------------
	.section	.text._Z10sum_countsPiS_ii,"ax",@progbits
	.align	128
        .global         _Z10sum_countsPiS_ii
        .type           _Z10sum_countsPiS_ii,@function
        .size           _Z10sum_countsPiS_ii,(.L_x_35 - _Z10sum_countsPiS_ii)
        .other          _Z10sum_countsPiS_ii,@"STO_CUDA_ENTRY STV_DEFAULT"
_Z10sum_countsPiS_ii:
.text._Z10sum_countsPiS_ii:
[----:B------:R-:W-:Y:S01]  /*0000*/  LDC R1, c[0x0][0x37c] ;  /* 0x0000df00ff017b82 */ /* 0x000fe20000000800 */
[----:B------:R-:W0:Y:S01]  /*0010*/  LDCU UR5, c[0x0][0x390] ;  /* 0x00007200ff0577ac */ /* 0x000e220008000800 */
[----:B------:R-:W1:Y:S01]  /*0020*/  S2R R0, SR_TID.X ;  /* 0x0000000000007919 */ /* 0x000e620000002100 */
[----:B------:R-:W-:Y:S01]  /*0030*/  HFMA2 R25, -RZ, RZ, 0, 0 ;  /* 0x00000000ff197431 */ /* 0x000fe200000001ff */
[----:B------:R-:W2:Y:S01]  /*0040*/  LDCU.64 UR8, c[0x0][0x358] ;  /* 0x00006b00ff0877ac */ /* 0x000ea20008000a00 */
[----:B0-----:R-:W-:-:S09]  /*0050*/  UISETP.GE.AND UP0, UPT, UR5, 0x1, UPT ;  /* 0x000000010500788c */ /* 0x001fd2000bf06270 */
[----:B--2---:R-:W-:Y:S05]  /*0060*/  BRA.U !UP0, `(.L_x_20) ;  /* 0x0000000508d07547 */ /* 0x004fea000b800000 */
[----:B------:R-:W-:Y:S01]  /*0070*/  UISETP.GE.U32.AND UP1, UPT, UR5, 0x10, UPT ;  /* 0x000000100500788c */ /* 0x000fe2000bf26070 */
[----:B------:R-:W-:Y:S01]  /*0080*/  MOV R25, RZ ;  /* 0x000000ff00197202 */ /* 0x000fe20000000f00 */
[----:B------:R-:W-:Y:S01]  /*0090*/  ULOP3.LUT UR6, UR5, 0xf, URZ, 0xc0, !UPT ;  /* 0x0000000f05067892 */ /* 0x000fe2000f8ec0ff */
[----:B------:R-:W-:-:S03]  /*00a0*/  UMOV UR4, URZ ;  /* 0x000000ff00047c82 */ /* 0x000fc60008000000 */
[----:B------:R-:W-:-:S03]  /*00b0*/  UISETP.NE.AND UP0, UPT, UR6, URZ, UPT ;  /* 0x000000ff0600728c */ /* 0x000fc6000bf05270 */
[----:B------:R-:W-:Y:S08]  /*00c0*/  BRA.U !UP1, `(.L_x_21) ;  /* 0x0000000109c87547 */ /* 0x000ff0000b800000 */
[----:B------:R-:W-:Y:S01]  /*00d0*/  ULOP3.LUT UR4, UR5, 0x7ffffff0, URZ, 0xc0, !UPT ;  /* 0x7ffffff005047892 */ /* 0x000fe2000f8ec0ff */
[----:B------:R-:W-:Y:S02]  /*00e0*/  MOV R25, RZ ;  /* 0x000000ff00197202 */ /* 0x000fe40000000f00 */
[----:B-1----:R-:W-:Y:S01]  /*00f0*/  MOV R24, R0 ;  /* 0x0000000000187202 */ /* 0x002fe20000000f00 */
[----:B------:R-:W-:-:S12]  /*0100*/  UIADD3 UR7, UPT, UPT, -UR4, URZ, URZ ;  /* 0x000000ff04077290 */ /* 0x000fd8000fffe1ff */
.L_x_22:
[----:B------:R-:W0:Y:S08]  /*0110*/  LDC.64 R16, c[0x0][0x380] ;  /* 0x0000e000ff107b82 */ /* 0x000e300000000a00 */
[----:B------:R-:W1:Y:S01]  /*0120*/  LDC R27, c[0x0][0x394] ;  /* 0x0000e500ff1b7b82 */ /* 0x000e620000000800 */
[----:B0-----:R-:W-:-:S05]  /*0130*/  IMAD.WIDE R16, R24, 0x4, R16 ;  /* 0x0000000418107825 */ /* 0x001fca00078e0210 */
[----:B------:R0:W2:Y:S01]  /*0140*/  LDG.E R26, desc[UR8][R16.64] ;  /* 0x00000008101a7981 */ /* 0x0000a2000c1e1900 */
[----:B-1----:R-:W-:-:S04]  /*0150*/  IMAD.WIDE R18, R27, 0x4, R16 ;  /* 0x000000041b127825 */ /* 0x002fc800078e0210 */
[C---:B------:R-:W-:Y:S02]  /*0160*/  IMAD.WIDE R20, R27.reuse, 0x4, R18 ;  /* 0x000000041b147825 */ /* 0x040fe400078e0212 */
[----:B------:R-:W2:Y:S02]  /*0170*/  LDG.E R18, desc[UR8][R18.64] ;  /* 0x0000000812127981 */ /* 0x000ea4000c1e1900 */
[C---:B------:R-:W-:Y:S02]  /*0180*/  IMAD.WIDE R2, R27.reuse, 0x4, R20 ;  /* 0x000000041b027825 */ /* 0x040fe400078e0214 */
[----:B------:R-:W3:Y:S02]  /*0190*/  LDG.E R20, desc[UR8][R20.64] ;  /* 0x0000000814147981 */ /* 0x000ee4000c1e1900 */
[C---:B------:R-:W-:Y:S02]  /*01a0*/  IMAD.WIDE R4, R27.reuse, 0x4, R2 ;  /* 0x000000041b047825 */ /* 0x040fe400078e0202 */
[----:B------:R1:W3:Y:S02]  /*01b0*/  LDG.E R19, desc[UR8][R2.64] ;  /* 0x0000000802137981 */ /* 0x0002e4000c1e1900 */
[----:B------:R-:W-:-:S02]  /*01c0*/  IMAD.WIDE R6, R27, 0x4, R4 ;  /* 0x000000041b067825 */ /* 0x000fc400078e0204 */
[----:B------:R-:W4:Y:S02]  /*01d0*/  LDG.E R4, desc[UR8][R4.64] ;  /* 0x0000000804047981 */ /* 0x000f24000c1e1900 */
[----:B------:R-:W-:-:S04]  /*01e0*/  IMAD.WIDE R8, R27, 0x4, R6 ;  /* 0x000000041b087825 */ /* 0x000fc800078e0206 */
[C---:B------:R-:W-:Y:S01]  /*01f0*/  IMAD.WIDE R10, R27.reuse, 0x4, R8 ;  /* 0x000000041b0a7825 */ /* 0x040fe200078e0208 */
[----:B------:R5:W4:Y:S04]  /*0200*/  LDG.E R5, desc[UR8][R6.64] ;  /* 0x0000000806057981 */ /* 0x000b28000c1e1900 */
[----:B------:R-:W4:Y:S01]  /*0210*/  LDG.E R8, desc[UR8][R8.64] ;  /* 0x0000000808087981 */ /* 0x000f22000c1e1900 */
[----:B------:R-:W-:-:S03]  /*0220*/  IMAD.WIDE R12, R27, 0x4, R10 ;  /* 0x000000041b0c7825 */ /* 0x000fc600078e020a */
[----:B------:R-:W4:Y:S01]  /*0230*/  LDG.E R11, desc[UR8][R10.64] ;  /* 0x000000080a0b7981 */ /* 0x000f22000c1e1900 */
[----:B------:R-:W-:-:S03]  /*0240*/  IMAD.WIDE R14, R27, 0x4, R12 ;  /* 0x000000041b0e7825 */ /* 0x000fc600078e020c */
[----:B------:R-:W4:Y:S01]  /*0250*/  LDG.E R12, desc[UR8][R12.64] ;  /* 0x000000080c0c7981 */ /* 0x000f22000c1e1900 */
[----:B0-----:R-:W-:-:S03]  /*0260*/  IMAD.WIDE R16, R27, 0x4, R14 ;  /* 0x000000041b107825 */ /* 0x001fc600078e020e */
[----:B------:R-:W4:Y:S01]  /*0270*/  LDG.E R15, desc[UR8][R14.64] ;  /* 0x000000080e0f7981 */ /* 0x000f22000c1e1900 */
[----:B------:R-:W-:-:S03]  /*0280*/  IMAD.WIDE R22, R27, 0x4, R16 ;  /* 0x000000041b167825 */ /* 0x000fc600078e0210 */
[----:B------:R-:W4:Y:S01]  /*0290*/  LDG.E R16, desc[UR8][R16.64] ;  /* 0x0000000810107981 */ /* 0x000f22000c1e1900 */
[----:B------:R-:W-:-:S03]  /*02a0*/  IMAD.WIDE R28, R27, 0x4, R22 ;  /* 0x000000041b1c7825 */ /* 0x000fc600078e0216 */
[----:B------:R-:W4:Y:S01]  /*02b0*/  LDG.E R23, desc[UR8][R22.64] ;  /* 0x0000000816177981 */ /* 0x000f22000c1e1900 */
[----:B-1----:R-:W-:-:S03]  /*02c0*/  IMAD.WIDE R2, R27, 0x4, R28 ;  /* 0x000000041b027825 */ /* 0x002fc600078e021c */
[----:B------:R-:W4:Y:S01]  /*02d0*/  LDG.E R28, desc[UR8][R28.64] ;  /* 0x000000081c1c7981 */ /* 0x000f22000c1e1900 */
[----:B-----5:R-:W-:-:S03]  /*02e0*/  IMAD.WIDE R6, R27, 0x4, R2 ;  /* 0x000000041b067825 */ /* 0x020fc600078e0202 */
[----:B------:R0:W5:Y:S02]  /*02f0*/  LDG.E R21, desc[UR8][R2.64] ;  /* 0x0000000802157981 */ /* 0x000164000c1e1900 */
[----:B0-----:R-:W-:Y:S02]  /*0300*/  IMAD.WIDE R2, R27, 0x4, R6 ;  /* 0x000000041b027825 */ /* 0x001fe400078e0206 */
[----:B------:R-:W5:Y:S04]  /*0310*/  LDG.E R7, desc[UR8][R6.64] ;  /* 0x0000000806077981 */ /* 0x000f68000c1e1900 */
[----:B------:R-:W5:Y:S01]  /*0320*/  LDG.E R9, desc[UR8][R2.64] ;  /* 0x0000000802097981 */ /* 0x000f62000c1e1900 */
[----:B------:R-:W-:-:S04]  /*0330*/  UIADD3 UR7, UPT, UPT, UR7, 0x10, URZ ;  /* 0x0000001007077890 */ /* 0x000fc8000fffe0ff */
[----:B------:R-:W-:Y:S01]  /*0340*/  UISETP.NE.AND UP1, UPT, UR7, URZ, UPT ;  /* 0x000000ff0700728c */ /* 0x000fe2000bf25270 */
[----:B------:R-:W-:Y:S02]  /*0350*/  LEA R24, R27, R24, 0x4 ;  /* 0x000000181b187211 */ /* 0x000fe400078e20ff */
[----:B--2---:R-:W-:-:S04]  /*0360*/  IADD3 R18, PT, PT, R18, R26, R25 ;  /* 0x0000001a12127210 */ /* 0x004fc80007ffe019 */
[----:B---3--:R-:W-:-:S04]  /*0370*/  IADD3 R18, PT, PT, R19, R20, R18 ;  /* 0x0000001413127210 */ /* 0x008fc80007ffe012 */
[----:B----4-:R-:W-:-:S04]  /*0380*/  IADD3 R4, PT, PT, R5, R4, R18 ;  /* 0x0000000405047210 */ /* 0x010fc80007ffe012 */
[----:B------:R-:W-:-:S04]  /*0390*/  IADD3 R4, PT, PT, R11, R8, R4 ;  /* 0x000000080b047210 */ /* 0x000fc80007ffe004 */
[----:B------:R-:W-:-:S04]  /*03a0*/  IADD3 R4, PT, PT, R15, R12, R4 ;  /* 0x0000000c0f047210 */ /* 0x000fc80007ffe004 */
[----:B------:R-:W-:-:S04]  /*03b0*/  IADD3 R4, PT, PT, R23, R16, R4 ;  /* 0x0000001017047210 */ /* 0x000fc80007ffe004 */
[----:B-----5:R-:W-:-:S04]  /*03c0*/  IADD3 R4, PT, PT, R21, R28, R4 ;  /* 0x0000001c15047210 */ /* 0x020fc80007ffe004 */
[----:B------:R-:W-:Y:S01]  /*03d0*/  IADD3 R25, PT, PT, R9, R7, R4 ;  /* 0x0000000709197210 */ /* 0x000fe20007ffe004 */
[----:B------:R-:W-:Y:S06]  /*03e0*/  BRA.U UP1, `(.L_x_22) ;  /* 0xfffffffd01487547 */ /* 0x000fec000b83ffff */
.L_x_21:
[----:B------:R-:W-:Y:S05]  /*03f0*/  BRA.U !UP0, `(.L_x_20) ;  /* 0x0000000108ec7547 */ /* 0x000fea000b800000 */
[----:B------:R-:W-:Y:S02]  /*0400*/  UISETP.GE.U32.AND UP0, UPT, UR6, 0x8, UPT ;  /* 0x000000080600788c */ /* 0x000fe4000bf06070 */
[----:B------:R-:W-:-:S04]  /*0410*/  ULOP3.LUT UR7, UR5, 0x7, URZ, 0xc0, !UPT ;  /* 0x0000000705077892 */ /* 0x000fc8000f8ec0ff */
[----:B------:R-:W-:-:S03]  /*0420*/  UISETP.NE.AND UP1, UPT, UR7, URZ, UPT ;  /* 0x000000ff0700728c */ /* 0x000fc6000bf25270 */
[----:B------:R-:W-:Y:S08]  /*0430*/  BRA.U !UP0, `(.L_x_23) ;  /* 0x0000000108607547 */ /* 0x000ff0000b800000 */
[----:B------:R-:W1:Y:S08]  /*0440*/  LDC R17, c[0x0][0x394] ;  /* 0x0000e500ff117b82 */ /* 0x000e700000000800 */
[----:B------:R-:W0:Y:S01]  /*0450*/  LDC.64 R6, c[0x0][0x380] ;  /* 0x0000e000ff067b82 */ /* 0x000e220000000a00 */
[----:B-1----:R-:W-:-:S04]  /*0460*/  IMAD R3, R17, UR4, R0 ;  /* 0x0000000411037c24 */ /* 0x002fc8000f8e0200 */
[----:B0-----:R-:W-:-:S04]  /*0470*/  IMAD.WIDE R6, R3, 0x4, R6 ;  /* 0x0000000403067825 */ /* 0x001fc800078e0206 */
[C---:B------:R-:W-:Y:S02]  /*0480*/  IMAD.WIDE R8, R17.reuse, 0x4, R6 ;  /* 0x0000000411087825 */ /* 0x040fe400078e0206 */
[----:B------:R-:W2:Y:S02]  /*0490*/  LDG.E R6, desc[UR8][R6.64] ;  /* 0x0000000806067981 */ /* 0x000ea4000c1e1900 */
[C---:B------:R-:W-:Y:S02]  /*04a0*/  IMAD.WIDE R10, R17.reuse, 0x4, R8 ;  /* 0x00000004110a7825 */ /* 0x040fe400078e0208 */
[----:B------:R-:W2:Y:S02]  /*04b0*/  LDG.E R8, desc[UR8][R8.64] ;  /* 0x0000000808087981 */ /* 0x000ea4000c1e1900 */
[C---:B------:R-:W-:Y:S02]  /*04c0*/  IMAD.WIDE R12, R17.reuse, 0x4, R10 ;  /* 0x00000004110c7825 */ /* 0x040fe400078e020a */
[----:B------:R-:W3:Y:S02]  /*04d0*/  LDG.E R10, desc[UR8][R10.64] ;  /* 0x000000080a0a7981 */ /* 0x000ee4000c1e1900 */
[----:B------:R-:W-:-:S02]  /*04e0*/  IMAD.WIDE R14, R17, 0x4, R12 ;  /* 0x00000004110e7825 */ /* 0x000fc400078e020c */
[----:B------:R-:W3:Y:S02]  /*04f0*/  LDG.E R12, desc[UR8][R12.64] ;  /* 0x000000080c0c7981 */ /* 0x000ee4000c1e1900 */
[C---:B------:R-:W-:Y:S02]  /*0500*/  IMAD.WIDE R2, R17.reuse, 0x4, R14 ;  /* 0x0000000411027825 */ /* 0x040fe400078e020e */
[----:B------:R-:W4:Y:S02]  /*0510*/  LDG.E R14, desc[UR8][R14.64] ;  /* 0x000000080e0e7981 */ /* 0x000f24000c1e1900 */
[C---:B------:R-:W-:Y:S02]  /*0520*/  IMAD.WIDE R4, R17.reuse, 0x4, R2 ;  /* 0x0000000411047825 */ /* 0x040fe400078e0202 */
[----:B------:R-:W4:Y:S02]  /*0530*/  LDG.E R2, desc[UR8][R2.64] ;  /* 0x0000000802027981 */ /* 0x000f24000c1e1900 */
[----:B------:R-:W-:-:S02]  /*0540*/  IMAD.WIDE R16, R17, 0x4, R4 ;  /* 0x0000000411107825 */ /* 0x000fc400078e0204 */
[----:B------:R-:W5:Y:S04]  /*0550*/  LDG.E R4, desc[UR8][R4.64] ;  /* 0x0000000804047981 */ /* 0x000f68000c1e1900 */
[----:B------:R-:W5:Y:S01]  /*0560*/  LDG.E R16, desc[UR8][R16.64] ;  /* 0x0000000810107981 */ /* 0x000f62000c1e1900 */
[----:B------:R-:W-:Y:S01]  /*0570*/  UIADD3 UR4, UPT, UPT, UR4, 0x8, URZ ;  /* 0x0000000804047890 */ /* 0x000fe2000fffe0ff */
[----:B--2---:R-:W-:-:S04]  /*0580*/  IADD3 R25, PT, PT, R8, R6, R25 ;  /* 0x0000000608197210 */ /* 0x004fc80007ffe019 */
[----:B---3--:R-:W-:-:S04]  /*0590*/  IADD3 R25, PT, PT, R12, R10, R25 ;  /* 0x0000000a0c197210 */ /* 0x008fc80007ffe019 */
[----:B----4-:R-:W-:-:S04]  /*05a0*/  IADD3 R25, PT, PT, R2, R14, R25 ;  /* 0x0000000e02197210 */ /* 0x010fc80007ffe019 */
[----:B-----5:R-:W-:-:S07]  /*05b0*/  IADD3 R25, PT, PT, R16, R4, R25 ;  /* 0x0000000410197210 */ /* 0x020fce0007ffe019 */
.L_x_23:
        /* <DEDUP_REMOVED lines=13> */
[----:B------:R-:W-:Y:S02]  /*0690*/  IMAD.WIDE R8, R9, 0x4, R6 ;  /* 0x0000000409087825 */ /* 0x000fe400078e0206 */
[----:B------:R-:W3:Y:S04]  /*06a0*/  LDG.E R6, desc[UR8][R6.64] ;  /* 0x0000000806067981 */ /* 0x000ee8000c1e1900 */
[----:B------:R-:W3:Y:S01]  /*06b0*/  LDG.E R8, desc[UR8][R8.64] ;  /* 0x0000000808087981 */ /* 0x000ee2000c1e1900 */
[----:B------:R-:W-:Y:S01]  /*06c0*/  UIADD3 UR4, UPT, UPT, UR4, 0x4, URZ ;  /* 0x0000000404047890 */ /* 0x000fe2000fffe0ff */
[----:B--2---:R-:W-:-:S04]  /*06d0*/  IADD3 R25, PT, PT, R4, R2, R25 ;  /* 0x0000000204197210 */ /* 0x004fc80007ffe019 */
[----:B---3--:R-:W-:-:S07]  /*06e0*/  IADD3 R25, PT, PT, R8, R6, R25 ;  /* 0x0000000608197210 */ /* 0x008fce0007ffe019 */
.L_x_24:
[----:B------:R-:W-:Y:S05]  /*06f0*/  BRA.U !UP1, `(.L_x_20) ;  /* 0x00000001092c7547 */ /* 0x000fea000b800000 */
[----:B------:R-:W1:Y:S01]  /*0700*/  LDC R6, c[0x0][0x394] ;  /* 0x0000e500ff067b82 */ /* 0x000e620000000800 */
[----:B------:R-:W-:-:S07]  /*0710*/  UIADD3 UR5, UPT, UPT, -UR5, URZ, URZ ;  /* 0x000000ff05057290 */ /* 0x000fce000fffe1ff */
[----:B------:R-:W0:Y:S01]  /*0720*/  LDC.64 R4, c[0x0][0x380] ;  /* 0x0000e000ff047b82 */ /* 0x000e220000000a00 */
[----:B-1----:R-:W-:-:S07]  /*0730*/  IMAD R7, R6, UR4, R0 ;  /* 0x0000000406077c24 */ /* 0x002fce000f8e0200 */
.L_x_25:
[----:B0-----:R-:W-:-:S06]  /*0740*/  IMAD.WIDE R2, R7, 0x4, R4 ;  /* 0x0000000407027825 */ /* 0x001fcc00078e0204 */
[----:B------:R-:W2:Y:S01]  /*0750*/  LDG.E R2, desc[UR8][R2.64] ;  /* 0x0000000802027981 */ /* 0x000ea2000c1e1900 */
[----:B------:R-:W-:Y:S01]  /*0760*/  UIADD3 UR5, UPT, UPT, UR5, 0x1, URZ ;  /* 0x0000000105057890 */ /* 0x000fe2000fffe0ff */
[----:B------:R-:W-:-:S03]  /*0770*/  IADD3 R7, PT, PT, R7, R6, RZ ;  /* 0x0000000607077210 */ /* 0x000fc60007ffe0ff */
[----:B------:R-:W-:Y:S01]  /*0780*/  UISETP.NE.AND UP0, UPT, UR5, URZ, UPT ;  /* 0x000000ff0500728c */ /* 0x000fe2000bf05270 */
[----:B--2---:R-:W-:-:S08]  /*0790*/  IADD3 R25, PT, PT, R2, R25, RZ ;  /* 0x0000001902197210 */ /* 0x004fd00007ffe0ff */
[----:B------:R-:W-:Y:S05]  /*07a0*/  BRA.U UP0, `(.L_x_25) ;  /* 0xfffffffd00e47547 */ /* 0x000fea000b83ffff */
.L_x_20:
[----:B------:R-:W1:Y:S02]  /*07b0*/  LDC.64 R2, c[0x0][0x388] ;  /* 0x0000e200ff027b82 */ /* 0x000e640000000a00 */
[----:B-1----:R-:W-:-:S05]  /*07c0*/  IMAD.WIDE.U32 R2, R0, 0x4, R2 ;  /* 0x0000000400027825 */ /* 0x002fca00078e0002 */
[----:B------:R-:W-:Y:S01]  /*07d0*/  STG.E desc[UR8][R2.64], R25 ;  /* 0x0000001902007986 */ /* 0x000fe2000c101908 */
[----:B------:R-:W-:Y:S05]  /*07e0*/  EXIT ;  /* 0x000000000000794d */ /* 0x000fea0003800000 */
.L_x_26:
        /* <DEDUP_REMOVED lines=9> */
.L_x_35:


//--------------------- .text._Z12count_digitsPiS_iiii --------------------------
	.section	.text._Z12count_digitsPiS_iiii,"ax",@progbits
	.align	128
        .global         _Z12count_digitsPiS_iiii
        .type           _Z12count_digitsPiS_iiii,@function
        .size           _Z12count_digitsPiS_iiii,(.L_x_36 - _Z12count_digitsPiS_iiii)
        .other          _Z12count_digitsPiS_iiii,@"STO_CUDA_ENTRY STV_DEFAULT"
_Z12count_digitsPiS_iiii:
.text._Z12count_digitsPiS_iiii:
[----:B------:R-:W-:Y:S01]  /*0000*/  LDC R1, c[0x0][0x37c] ;  /* 0x0000df00ff017b82 */ /* 0x000fe20000000800 */
[----:B------:R-:W0:Y:S07]  /*0010*/  S2R R3, SR_TID.X ;  /* 0x0000000000037919 */ /* 0x000e2e0000002100 */
[----:B------:R-:W0:Y:S01]  /*0020*/  S2UR UR4, SR_CTAID.X ;  /* 0x00000000000479c3 */ /* 0x000e220000002500 */
[----:B------:R-:W1:Y:S07]  /*0030*/  LDCU UR5, c[0x0][0x394] ;  /* 0x00007280ff0577ac */ /* 0x000e6e0008000800 */
[----:B------:R-:W0:Y:S02]  /*0040*/  LDC R0, c[0x0][0x360] ;  /* 0x0000d800ff007b82 */ /* 0x000e240000000800 */
[----:B0-----:R-:W-:-:S05]  /*0050*/  IMAD R0, R0, UR4, R3 ;  /* 0x0000000400007c24 */ /* 0x001fca000f8e0203 */
[----:B-1----:R-:W-:-:S13]  /*0060*/  ISETP.GE.AND P0, PT, R0, UR5, PT ;  /* 0x0000000500007c0c */ /* 0x002fda000bf06270 */
[----:B------:R-:W-:Y:S05]  /*0070*/  @P0 EXIT ;  /* 0x000000000000094d */ /* 0x000fea0003800000 */
[----:B------:R-:W0:Y:S02]  /*0080*/  LDC R11, c[0x0][0x390] ;  /* 0x0000e400ff0b7b82 */ /* 0x000e240000000800 */
[----:B0-----:R-:W-:-:S13]  /*0090*/  ISETP.GE.AND P0, PT, R11, 0x1, PT ;  /* 0x000000010b00780c */ /* 0x001fda0003f06270 */
[----:B------:R-:W-:Y:S05]  /*00a0*/  @!P0 EXIT ;  /* 0x000000000000894d */ /* 0x000fea0003800000 */
[C---:B------:R-:W-:Y:S01]  /*00b0*/  ISETP.GE.U32.AND P1, PT, R11.reuse, 0x8, PT ;  /* 0x000000080b00780c */ /* 0x040fe20003f26070 */
[----:B------:R-:W0:Y:S01]  /*00c0*/  LDCU.64 UR6, c[0x0][0x358] ;  /* 0x00006b00ff0677ac */ /* 0x000e220008000a00 */
[----:B------:R-:W-:Y:S01]  /*00d0*/  LOP3.LUT R15, R11, 0x7, RZ, 0xc0, !PT ;  /* 0x000000070b0f7812 */ /* 0x000fe200078ec0ff */
[----:B------:R-:W-:Y:S02]  /*00e0*/  IMAD R6, R0, R11, RZ ;  /* 0x0000000b00067224 */ /* 0x000fe400078e02ff */
[----:B------:R-:W-:Y:S01]  /*00f0*/  IMAD.MOV.U32 R7, RZ, RZ, RZ ;  /* 0x000000ffff077224 */ /* 0x000fe200078e00ff */
[----:B------:R-:W-:-:S07]  /*0100*/  ISETP.NE.AND P0, PT, R15, RZ, PT ;  /* 0x000000ff0f00720c */ /* 0x000fce0003f05270 */
[----:B------:R-:W-:Y:S06]  /*0110*/  @!P1 BRA `(.L_x_27) ;  /* 0x0000000c007c9947 */ /* 0x000fec0003800000 */
[----:B------:R-:W1:Y:S01]  /*0120*/  LDC R2, c[0x0][0x39c] ;  /* 0x0000e700ff027b82 */ /* 0x000e620000000800 */
[----:B------:R-:W2:Y:S01]  /*0130*/  LDCU.64 UR4, c[0x0][0x380] ;  /* 0x00007000ff0477ac */ /* 0x000ea20008000a00 */
[----:B------:R-:W-:Y:S01]  /*0140*/  IMAD.MOV.U32 R10, RZ, RZ, R6 ;  /* 0x000000ffff0a7224 */ /* 0x000fe200078e0006 */
[----:B------:R-:W3:Y:S05]  /*0150*/  LDCU UR8, c[0x0][0x398] ;  /* 0x00007300ff0877ac */ /* 0x000eea0008000800 */
[----:B------:R-:W4:Y:S01]  /*0160*/  LDC R9, c[0x0][0x39c] ;  /* 0x0000e700ff097b82 */ /* 0x000f220000000800 */
[----:B--2---:R-:W-:-:S04]  /*0170*/  UIADD3 UR4, UP0, UPT, UR4, 0x10, URZ ;  /* 0x0000001004047890 */ /* 0x004fc8000ff1e0ff */
[----:B------:R-:W-:Y:S01]  /*0180*/  UIADD3.X UR5, UPT, UPT, URZ, UR5, URZ, UP0, !UPT ;  /* 0x00000005ff057290 */ /* 0x000fe200087fe4ff */
[----:B-1----:R-:W-:Y:S02]  /*0190*/  IABS R13, R2 ;  /* 0x00000002000d7213 */ /* 0x002fe40000000000 */
[----:B------:R-:W1:Y:S02]  /*01a0*/  LDC.64 R2, c[0x0][0x388] ;  /* 0x0000e200ff027b82 */ /* 0x000e640000000a00 */
[----:B------:R-:W2:Y:S08]  /*01b0*/  I2F.RP R7, R13 ;  /* 0x0000000d00077306 */ /* 0x000eb00000209400 */
[----:B--2---:R-:W2:Y:S02]  /*01c0*/  MUFU.RCP R7, R7 ;  /* 0x0000000700077308 */ /* 0x004ea40000001000 */
[----:B--2---:R-:W-:Y:S01]  /*01d0*/  VIADD R4, R7, 0xffffffe ;  /* 0x0ffffffe07047836 */ /* 0x004fe20000000000 */
[----:B------:R-:W-:-:S05]  /*01e0*/  LOP3.LUT R7, R11, 0x7ffffff8, RZ, 0xc0, !PT ;  /* 0x7ffffff80b077812 */ /* 0x000fca00078ec0ff */
[----:B------:R2:W5:Y:S01]  /*01f0*/  F2I.FTZ.U32.TRUNC.NTZ R5, R4 ;  /* 0x0000000400057305 */ /* 0x000562000021f000 */
[----:B------:R-:W-:Y:S01]  /*0200*/  IADD3 R11, PT, PT, -R7, RZ, RZ ;  /* 0x000000ff070b7210 */ /* 0x000fe20007ffe1ff */
[----:B--2---:R-:W-:Y:S01]  /*0210*/  IMAD.MOV.U32 R4, RZ, RZ, RZ ;  /* 0x000000ffff047224 */ /* 0x004fe200078e00ff */
[----:B-----5:R-:W-:-:S05]  /*0220*/  IADD3 R8, PT, PT, RZ, -R5, RZ ;  /* 0x80000005ff087210 */ /* 0x020fca0007ffe0ff */
[----:B------:R-:W-:-:S04]  /*0230*/  IMAD R17, R8, R13, RZ ;  /* 0x0000000d08117224 */ /* 0x000fc800078e02ff */
[----:B-1-34-:R-:W-:-:S07]  /*0240*/  IMAD.HI.U32 R14, R5, R17, R4 ;  /* 0x00000011050e7227 */ /* 0x01afce00078e0004 */
.L_x_28:
[----:B-1----:R-:W-:Y:S02]  /*0250*/  IMAD.U32 R4, RZ, RZ, UR4 ;  /* 0x00000004ff047e24 */ /* 0x002fe4000f8e00ff */
[----:B------:R-:W-:Y:S02]  /*0260*/  IMAD.U32 R5, RZ, RZ, UR5 ;  /* 0x00000005ff057e24 */ /* 0x000fe4000f8e00ff */
[----:B------:R-:W-:-:S05]  /*0270*/  IMAD.WIDE R4, R10, 0x4, R4 ;  /* 0x000000040a047825 */ /* 0x000fca00078e0204 */
[----:B0-----:R-:W2:Y:S01]  /*0280*/  LDG.E R12, desc[UR6][R4.64+-0x10] ;  /* 0xfffff006040c7981 */ /* 0x001ea2000c1e1900 */
[-C--:B------:R-:W-:Y:S02]  /*0290*/  IABS R8, R9.reuse ;  /* 0x0000000900087213 */ /* 0x080fe40000000000 */
[----:B--2---:R-:W-:Y:S02]  /*02a0*/  IABS R17, R12 ;  /* 0x0000000c00117213 */ /* 0x004fe40000000000 */
[----:B------:R-:W-:-:S03]  /*02b0*/  LOP3.LUT R12, R12, R9, RZ, 0x3c, !PT ;  /* 0x000000090c0c7212 */ /* 0x000fc600078e3cff */
[----:B------:R-:W-:Y:S01]  /*02c0*/  IMAD.HI.U32 R14, R14, R17, RZ ;  /* 0x000000110e0e7227 */ /* 0x000fe200078e00ff */
[----:B------:R-:W-:Y:S02]  /*02d0*/  ISETP.GE.AND P3, PT, R12, RZ, PT ;  /* 0x000000ff0c00720c */ /* 0x000fe40003f66270 */
[----:B------:R-:W-:Y:S02]  /*02e0*/  LOP3.LUT R12, RZ, R9, RZ, 0x33, !PT ;  /* 0x00000009ff0c7212 */ /* 0x000fe400078e33ff */
[----:B------:R-:W-:-:S05]  /*02f0*/  IADD3 R16, PT, PT, -R14, RZ, RZ ;  /* 0x000000ff0e107210 */ /* 0x000fca0007ffe1ff */
[----:B------:R-:W-:-:S05]  /*0300*/  IMAD R16, R8, R16, R17 ;  /* 0x0000001008107224 */ /* 0x000fca00078e0211 */
[----:B------:R-:W-:-:S13]  /*0310*/  ISETP.GT.U32.AND P2, PT, R13, R16, PT ;  /* 0x000000100d00720c */ /* 0x000fda0003f44070 */
[----:B------:R-:W-:Y:S02]  /*0320*/  @!P2 IMAD.IADD R16, R16, 0x1, -R8 ;  /* 0x000000011010a824 */ /* 0x000fe400078e0a08 */
[----:B------:R-:W-:-:S03]  /*0330*/  @!P2 VIADD R14, R14, 0x1 ;  /* 0x000000010e0ea836 */ /* 0x000fc60000000000 */
[----:B------:R-:W-:-:S13]  /*0340*/  ISETP.GE.U32.AND P1, PT, R16, R13, PT ;  /* 0x0000000d1000720c */ /* 0x000fda0003f26070 */
[----:B------:R-:W-:Y:S02]  /*0350*/  @P1 IADD3 R14, PT, PT, R14, 0x1, RZ ;  /* 0x000000010e0e1810 */ /* 0x000fe40007ffe0ff */
[----:B------:R-:W-:-:S03]  /*0360*/  ISETP.NE.AND P1, PT, R9, RZ, PT ;  /* 0x000000ff0900720c */ /* 0x000fc60003f25270 */
[----:B------:R-:W-:-:S05]  /*0370*/  @!P3 IMAD.MOV R14, RZ, RZ, -R14 ;  /* 0x000000ffff0eb224 */ /* 0x000fca00078e0a0e */
[----:B------:R-:W-:-:S05]  /*0380*/  SEL R14, R12, R14, !P1 ;  /* 0x0000000e0c0e7207 */ /* 0x000fca0004800000 */
[----:B------:R-:W-:-:S05]  /*0390*/  IMAD.HI R13, R14, 0x66666667, RZ ;  /* 0x666666670e0d7827 */ /* 0x000fca00078e02ff */
[----:B------:R-:W-:-:S04]  /*03a0*/  SHF.R.U32.HI R16, RZ, 0x1f, R13 ;  /* 0x0000001fff107819 */ /* 0x000fc8000001160d */
[----:B------:R-:W-:-:S05]  /*03b0*/  LEA.HI.SX32 R13, R13, R16, 0x1e ;  /* 0x000000100d0d7211 */ /* 0x000fca00078ff2ff */
[----:B------:R-:W-:-:S04]  /*03c0*/  IMAD R13, R13, -0xa, R14 ;  /* 0xfffffff60d0d7824 */ /* 0x000fc800078e020e */
[----:B------:R-:W-:-:S04]  /*03d0*/  IMAD R13, R0, UR8, R13 ;  /* 0x00000008000d7c24 */ /* 0x000fc8000f8e020d */
[----:B------:R-:W-:-:S05]  /*03e0*/  IMAD.WIDE R18, R13, 0x4, R2 ;  /* 0x000000040d127825 */ /* 0x000fca00078e0202 */
[----:B------:R-:W2:Y:S01]  /*03f0*/  LDG.E R13, desc[UR6][R18.64] ;  /* 0x00000006120d7981 */ /* 0x000ea2000c1e1900 */
[----:B------:R-:W0:Y:S08]  /*0400*/  I2F.RP R21, R8 ;  /* 0x0000000800157306 */ /* 0x000e300000209400 */
[----:B0-----:R-:W0:Y:S01]  /*0410*/  MUFU.RCP R21, R21 ;  /* 0x0000001500157308 */ /* 0x001e220000001000 */
[----:B--2---:R-:W-:-:S05]  /*0420*/  VIADD R13, R13, 0x1 ;  /* 0x000000010d0d7836 */ /* 0x004fca0000000000 */
[----:B------:R1:W-:Y:S04]  /*0430*/  STG.E desc[UR6][R18.64], R13 ;  /* 0x0000000d12007986 */ /* 0x0003e8000c101906 */
[----:B------:R-:W2:Y:S01]  /*0440*/  LDG.E R20, desc[UR6][R4.64+-0xc] ;  /* 0xfffff40604147981 */ /* 0x000ea2000c1e1900 */
[----:B0-----:R-:W-:Y:S01]  /*0450*/  IADD3 R17, PT, PT, R21, 0xffffffe, RZ ;  /* 0x0ffffffe15117810 */ /* 0x001fe20007ffe0ff */
[----:B------:R-:W-:-:S05]  /*0460*/  IMAD.MOV.U32 R16, RZ, RZ, RZ ;  /* 0x000000ffff107224 */ /* 0x000fca00078e00ff */
[----:B------:R-:W0:Y:S02]  /*0470*/  F2I.FTZ.U32.TRUNC.NTZ R17, R17 ;  /* 0x0000001100117305 */ /* 0x000e24000021f000 */
[----:B0-----:R-:W-:-:S04]  /*0480*/  IMAD.MOV R23, RZ, RZ, -R17 ;  /* 0x000000ffff177224 */ /* 0x001fc800078e0a11 */
[----:B------:R-:W-:-:S04]  /*0490*/  IMAD R23, R23, R8, RZ ;  /* 0x0000000817177224 */ /* 0x000fc800078e02ff */
[----:B------:R-:W-:Y:S01]  /*04a0*/  IMAD.HI.U32 R14, R17, R23, R16 ;  /* 0x00000017110e7227 */ /* 0x000fe200078e0010 */
[----:B--2---:R-:W-:Y:S02]  /*04b0*/  IABS R22, R20 ;  /* 0x0000001400167213 */ /* 0x004fe40000000000 */
[----:B------:R-:W-:Y:S02]  /*04c0*/  LOP3.LUT R20, R20, R9, RZ, 0x3c, !PT ;  /* 0x0000000914147212 */ /* 0x000fe400078e3cff */
[----:B-1----:R-:W-:Y:S02]  /*04d0*/  MOV R13, R22 ;  /* 0x00000016000d7202 */ /* 0x002fe40000000f00 */
[----:B------:R-:W-:-:S03]  /*04e0*/  ISETP.GE.AND P4, PT, R20, RZ, PT ;  /* 0x000000ff1400720c */ /* 0x000fc60003f86270 */
[----:B------:R-:W-:-:S04]  /*04f0*/  IMAD.HI.U32 R16, R14, R13, RZ ;  /* 0x0000000d0e107227 */ /* 0x000fc800078e00ff */
[----:B------:R-:W-:-:S04]  /*0500*/  IMAD.MOV R18, RZ, RZ, -R16 ;  /* 0x000000ffff127224 */ /* 0x000fc800078e0a10 */
[----:B------:R-:W-:Y:S02]  /*0510*/  IMAD R18, R8, R18, R13 ;  /* 0x0000001208127224 */ /* 0x000fe400078e020d */
[----:B------:R-:W-:-:S05]  /*0520*/  IMAD.MOV.U32 R13, RZ, RZ, R8 ;  /* 0x000000ffff0d7224 */ /* 0x000fca00078e0008 */
[----:B------:R-:W-:-:S13]  /*0530*/  ISETP.GT.U32.AND P3, PT, R13, R18, PT ;  /* 0x000000120d00720c */ /* 0x000fda0003f64070 */
[----:B------:R-:W-:Y:S01]  /*0540*/  @!P3 IADD3 R18, PT, PT, R18, -R8, RZ ;  /* 0x800000081212b210 */ /* 0x000fe20007ffe0ff */
        /* <DEDUP_REMOVED lines=8> */
[----:B------:R-:W-:-:S04]  /*05d0*/  IMAD R17, R17, -0xa, R16 ;  /* 0xfffffff611117824 */ /* 0x000fc800078e0210 */
[----:B------:R-:W-:-:S04]  /*05e0*/  IMAD R17, R0, UR8, R17 ;  /* 0x0000000800117c24 */ /* 0x000fc8000f8e0211 */
[----:B------:R-:W-:-:S05]  /*05f0*/  IMAD.WIDE R16, R17, 0x4, R2 ;  /* 0x0000000411107825 */ /* 0x000fca00078e0202 */
[----:B------:R-:W2:Y:S02]  /*0600*/  LDG.E R18, desc[UR6][R16.64] ;  /* 0x0000000610127981 */ /* 0x000ea4000c1e1900 */
[----:B--2---:R-:W-:-:S05]  /*0610*/  VIADD R19, R18, 0x1 ;  /* 0x0000000112137836 */ /* 0x004fca0000000000 */
[----:B------:R0:W-:Y:S04]  /*0620*/  STG.E desc[UR6][R16.64], R19 ;  /* 0x0000001310007986 */ /* 0x0001e8000c101906 */
[----:B------:R-:W2:Y:S02]  /*0630*/  LDG.E R18, desc[UR6][R4.64+-0x8] ;  /* 0xfffff80604127981 */ /* 0x000ea4000c1e1900 */
[----:B--2---:R-:W-:Y:S02]  /*0640*/  IABS R21, R18 ;  /* 0x0000001200157213 */ /* 0x004fe40000000000 */
[----:B------:R-:W-:-:S03]  /*0650*/  LOP3.LUT R18, R18, R9, RZ, 0x3c, !PT ;  /* 0x0000000912127212 */ /* 0x000fc600078e3cff */
        /* <DEDUP_REMOVED lines=8> */
[----:B------:R-:W-:-:S05]  /*06e0*/  @P2 VIADD R20, R20, 0x1 ;  /* 0x0000000114142836 */ /* 0x000fca0000000000 */
[----:B------:R-:W-:-:S04]  /*06f0*/  @!P4 IADD3 R20, PT, PT, -R20, RZ, RZ ;  /* 0x000000ff1414c210 */ /* 0x000fc80007ffe1ff */
[----:B------:R-:W-:-:S05]  /*0700*/  SEL R20, R12, R20, !P1 ;  /* 0x000000140c147207 */ /* 0x000fca0004800000 */
[----:B0-----:R-:W-:-:S05]  /*0710*/  IMAD.HI R16, R20, 0x66666667, RZ ;  /* 0x6666666714107827 */ /* 0x001fca00078e02ff */
        /* <DEDUP_REMOVED lines=101> */
[----:B--2---:R-:W-:-:S05]  /*0d70*/  IABS R21, R4 ;  /* 0x0000000400157213 */ /* 0x004fca0000000000 */
[----:B------:R-:W-:-:S04]  /*0d80*/  IMAD.HI.U32 R18, R14, R21, RZ ;  /* 0x000000150e127227 */ /* 0x000fc800078e00ff */
[----:B------:R-:W-:-:S04]  /*0d90*/  IMAD.MOV R20, RZ, RZ, -R18 ;  /* 0x000000ffff147224 */ /* 0x000fc800078e0a12 */
[----:B------:R-:W-:-:S05]  /*0da0*/  IMAD R20, R8, R20, R21 ;  /* 0x0000001408147224 */ /* 0x000fca00078e0215 */
[----:B------:R-:W-:-:S13]  /*0db0*/  ISETP.GT.U32.AND P3, PT, R13, R20, PT ;  /* 0x000000140d00720c */ /* 0x000fda0003f64070 */
[----:B------:R-:W-:Y:S01]  /*0dc0*/  @!P3 IADD3 R20, PT, PT, R20, -R8, RZ ;  /* 0x800000081414b210 */ /* 0x000fe20007ffe0ff */
[----:B------:R-:W-:Y:S01]  /*0dd0*/  @!P3 VIADD R18, R18, 0x1 ;  /* 0x000000011212b836 */ /* 0x000fe20000000000 */
[----:B------:R-:W-:Y:S02]  /*0de0*/  LOP3.LUT R8, R4, R9, RZ, 0x3c, !PT ;  /* 0x0000000904087212 */ /* 0x000fe400078e3cff */
[----:B------:R-:W-:Y:S02]  /*0df0*/  ISETP.GE.U32.AND P2, PT, R20, R13, PT ;  /* 0x0000000d1400720c */ /* 0x000fe40003f46070 */
[----:B------:R-:W-:-:S11]  /*0e00*/  ISETP.GE.AND P4, PT, R8, RZ, PT ;  /* 0x000000ff0800720c */ /* 0x000fd60003f86270 */
        /* <DEDUP_REMOVED lines=9> */
[----:B------:R-:W0:Y:S01]  /*0ea0*/  LDG.E R8, desc[UR6][R4.64] ;  /* 0x0000000604087981 */ /* 0x000e22000c1e1900 */
[----:B------:R-:W-:Y:S01]  /*0eb0*/  VIADD R11, R11, 0x8 ;  /* 0x000000080b0b7836 */ /* 0x000fe20000000000 */
[----:B------:R-:W-:-:S04]  /*0ec0*/  IADD3 R10, PT, PT, R10, 0x8, RZ ;  /* 0x000000080a0a7810 */ /* 0x000fc80007ffe0ff */
[----:B------:R-:W-:Y:S01]  /*0ed0*/  ISETP.NE.AND P1, PT, R11, RZ, PT ;  /* 0x000000ff0b00720c */ /* 0x000fe20003f25270 */
[----:B0-----:R-:W-:-:S05]  /*0ee0*/  VIADD R17, R8, 0x1 ;  /* 0x0000000108117836 */ /* 0x001fca0000000000 */
[----:B------:R1:W-:Y:S07]  /*0ef0*/  STG.E desc[UR6][R4.64], R17 ;  /* 0x0000001104007986 */ /* 0x0003ee000c101906 */
[----:B------:R-:W-:Y:S05]  /*0f00*/  @P1 BRA `(.L_x_28) ;  /* 0xfffffff000d01947 */ /* 0x000fea000383ffff */
.L_x_27:
[----:B0-----:R-:W-:Y:S05]  /*0f10*/  @!P0 EXIT ;  /* 0x000000000000894d */ /* 0x001fea0003800000 */
[----:B-1----:R-:W0:Y:S01]  /*0f20*/  LDC R4, c[0x0][0x390] ;  /* 0x0000e400ff047b82 */ /* 0x002e220000000800 */
[----:B------:R-:W-:Y:S02]  /*0f30*/  ISETP.GE.U32.AND P1, PT, R15, 0x4, PT ;  /* 0x000000040f00780c */ /* 0x000fe40003f26070 */
[----:B0-----:R-:W-:-:S04]  /*0f40*/  LOP3.LUT R16, R4, 0x3, RZ, 0xc0, !PT ;  /* 0x0000000304107812 */ /* 0x001fc800078ec0ff */
[----:B------:R-:W-:-:S07]  /*0f50*/  ISETP.NE.AND P0, PT, R16, RZ, PT ;  /* 0x000000ff1000720c */ /* 0x000fce0003f05270 */
[----:B------:R-:W-:Y:S06]  /*0f60*/  @!P1 BRA `(.L_x_29) ;  /* 0x0000000400b89947 */ /* 0x000fec0003800000 */
[----:B------:R-:W0:Y:S01]  /*0f70*/  LDC.64 R2, c[0x0][0x380] ;  /* 0x0000e000ff027b82 */ /* 0x000e220000000a00 */
[----:B------:R-:W-:Y:S01]  /*0f80*/  IMAD.IADD R5, R6, 0x1, R7 ;  /* 0x0000000106057824 */ /* 0x000fe200078e0207 */
[----:B------:R-:W1:Y:S06]  /*0f90*/  LDCU UR4, c[0x0][0x398] ;  /* 0x00007300ff0477ac */ /* 0x000e6c0008000800 */
[----:B------:R-:W2:Y:S01]  /*0fa0*/  LDC R10, c[0x0][0x39c] ;  /* 0x0000e700ff0a7b82 */ /* 0x000ea20000000800 */
[----:B0-----:R-:W-:-:S05]  /*0fb0*/  IMAD.WIDE R2, R5, 0x4, R2 ;  /* 0x0000000405027825 */ /* 0x001fca00078e0202 */
[----:B------:R-:W3:Y:S01]  /*0fc0*/  LDG.E R13, desc[UR6][R2.64] ;  /* 0x00000006020d7981 */ /* 0x000ee2000c1e1900 */
[----:B--2---:R-:W-:-:S04]  /*0fd0*/  IABS R5, R10 ;  /* 0x0000000a00057213 */ /* 0x004fc80000000000 */
        /* <DEDUP_REMOVED lines=8> */
[----:B---3--:R-:W-:Y:S02]  /*1060*/  IABS R12, R13 ;  /* 0x0000000d000c7213 */ /* 0x008fe40000000000 */
        /* <DEDUP_REMOVED lines=8> */
[----:B------:R-:W-:Y:S02]  /*10f0*/  ISETP.GE.U32.AND P1, PT, R12, R5, PT ;  /* 0x000000050c00720c */ /* 0x000fe40003f26070 */
[----:B------:R-:W-:-:S11]  /*1100*/  LOP3.LUT R12, RZ, R10, RZ, 0x33, !PT ;  /* 0x0000000aff0c7212 */ /* 0x000fd600078e33ff */
[----:B------:R-:W-:Y:S01]  /*1110*/  @P1 VIADD R8, R8, 0x1 ;  /* 0x0000000108081836 */ /* 0x000fe20000000000 */
[----:B------:R-:W-:-:S04]  /*1120*/  ISETP.NE.AND P1, PT, R10, RZ, PT ;  /* 0x000000ff0a00720c */ /* 0x000fc80003f25270 */
[----:B------:R-:W-:-:S04]  /*1130*/  @!P3 IADD3 R8, PT, PT, -R8, RZ, RZ ;  /* 0x000000ff0808b210 */ /* 0x000fc80007ffe1ff */
[----:B------:R-:W-:Y:S02]  /*1140*/  SEL R13, R12, R8, !P1 ;  /* 0x000000080c0d7207 */ /* 0x000fe40004800000 */
[----:B------:R-:W0:Y:S03]  /*1150*/  LDC.64 R8, c[0x0][0x388] ;  /* 0x0000e200ff087b82 */ /* 0x000e260000000a00 */
[----:B------:R-:W-:-:S05]  /*1160*/  IMAD.HI R14, R13, 0x66666667, RZ ;  /* 0x666666670d0e7827 */ /* 0x000fca00078e02ff */
[----:B------:R-:W-:-:S04]  /*1170*/  SHF.R.U32.HI R15, RZ, 0x1f, R14 ;  /* 0x0000001fff0f7819 */ /* 0x000fc8000001160e */
[----:B------:R-:W-:-:S05]  /*1180*/  LEA.HI.SX32 R14, R14, R15, 0x1e ;  /* 0x0000000f0e0e7211 */ /* 0x000fca00078ff2ff */
[----:B------:R-:W-:-:S04]  /*1190*/  IMAD R13, R14, -0xa, R13 ;  /* 0xfffffff60e0d7824 */ /* 0x000fc800078e020d */
[----:B-1----:R-:W-:-:S04]  /*11a0*/  IMAD R13, R0, UR4, R13 ;  /* 0x00000004000d7c24 */ /* 0x002fc8000f8e020d */
[----:B0-----:R-:W-:-:S05]  /*11b0*/  IMAD.WIDE R14, R13, 0x4, R8 ;  /* 0x000000040d0e7825 */ /* 0x001fca00078e0208 */
        /* <DEDUP_REMOVED lines=70> */
[----:B------:R-:W-:Y:S02]  /*1620*/  VIADD R7, R7, 0x4 ;  /* 0x0000000407077836 */ /* 0x000fe40000000000 */
[----:B--2---:R-:W-:-:S05]  /*1630*/  VIADD R3, R2, 0x1 ;  /* 0x0000000102037836 */ /* 0x004fca0000000000 */
[----:B------:R0:W-:Y:S02]  /*1640*/  STG.E desc[UR6][R8.64], R3 ;  /* 0x0000000308007986 */ /* 0x0001e4000c101906 */
.L_x_29:
[----:B------:R-:W-:Y:S05]  /*1650*/  @!P0 EXIT ;  /* 0x000000000000894d */ /* 0x000fea0003800000 */
[----:B------:R-:W-:Y:S02]  /*1660*/  ISETP.NE.AND P1, PT, R16, 0x1, PT ;  /* 0x000000011000780c */ /* 0x000fe40003f25270 */
[----:B------:R-:W-:-:S04]  /*1670*/  LOP3.LUT R4, R4, 0x1, RZ, 0xc0, !PT ;  /* 0x0000000104047812 */ /* 0x000fc800078ec0ff */
[----:B------:R-:W-:-:S07]  /*1680*/  ISETP.NE.U32.AND P0, PT, R4, 0x1, PT ;  /* 0x000000010400780c */ /* 0x000fce0003f05070 */
[----:B------:R-:W-:Y:S06]  /*1690*/  @!P1 BRA `(.L_x_30) ;  /* 0x0000000400009947 */ /* 0x000fec0003800000 */
[----:B0-----:R-:W0:Y:S01]  /*16a0*/  LDC.64 R2, c[0x0][0x380] ;  /* 0x0000e000ff027b82 */ /* 0x001e220000000a00 */
[----:B------:R-:W-:-:S07]  /*16b0*/  IADD3 R5, PT, PT, R6, R7, RZ ;  /* 0x0000000706057210 */ /* 0x000fce0007ffe0ff */
[----:B------:R-:W1:Y:S01]  /*16c0*/  LDC R8, c[0x0][0x39c] ;  /* 0x0000e700ff087b82 */ /* 0x000e620000000800 */
[----:B------:R-:W-:Y:S01]  /*16d0*/  HFMA2 R10, -RZ, RZ, 0, 0 ;  /* 0x00000000ff0a7431 */ /* 0x000fe200000001ff */
[----:B------:R-:W2:Y:S01]  /*16e0*/  LDCU UR4, c[0x0][0x398] ;  /* 0x00007300ff0477ac */ /* 0x000ea20008000800 */
[----:B0-----:R-:W-:-:S05]  /*16f0*/  IMAD.WIDE R2, R5, 0x4, R2 ;  /* 0x0000000405027825 */ /* 0x001fca00078e0202 */
[----:B------:R-:W3:Y:S01]  /*1700*/  LDG.E R5, desc[UR6][R2.64] ;  /* 0x0000000602057981 */ /* 0x000ee2000c1e1900 */
[----:B-1----:R-:W-:-:S04]  /*1710*/  IABS R9, R8 ;  /* 0x0000000800097213 */ /* 0x002fc80000000000 */
[----:B------:R-:W0:Y:S08]  /*1720*/  I2F.RP R13, R9 ;  /* 0x00000009000d7306 */ /* 0x000e300000209400 */
[----:B0-----:R-:W0:Y:S02]  /*1730*/  MUFU.RCP R13, R13 ;  /* 0x0000000d000d7308 */ /* 0x001e240000001000 */
[----:B0-----:R-:W-:-:S06]  /*1740*/  VIADD R14, R13, 0xffffffe ;  /* 0x0ffffffe0d0e7836 */ /* 0x001fcc0000000000 */
[----:B------:R-:W0:Y:S02]  /*1750*/  F2I.FTZ.U32.TRUNC.NTZ R11, R14 ;  /* 0x0000000e000b7305 */ /* 0x000e24000021f000 */
[----:B0-----:R-:W-:-:S04]  /*1760*/  IMAD.MOV R4, RZ, RZ, -R11 ;  /* 0x000000ffff047224 */ /* 0x001fc800078e0a0b */
[----:B------:R-:W-:-:S04]  /*1770*/  IMAD R15, R4, R9, RZ ;  /* 0x00000009040f7224 */ /* 0x000fc800078e02ff */
[----:B------:R-:W-:Y:S01]  /*1780*/  IMAD.HI.U32 R10, R11, R15, R10 ;  /* 0x0000000f0b0a7227 */ /* 0x000fe200078e000a */
[----:B---3--:R-:W-:Y:S02]  /*1790*/  IABS R12, R5 ;  /* 0x00000005000c7213 */ /* 0x008fe40000000000 */
[----:B------:R-:W-:-:S03]  /*17a0*/  LOP3.LUT R5, R5, R8, RZ, 0x3c, !PT ;  /* 0x0000000805057212 */ /* 0x000fc600078e3cff */
[----:B------:R-:W-:Y:S01]  /*17b0*/  IMAD.HI.U32 R4, R10, R12, RZ ;  /* 0x0000000c0a047227 */ /* 0x000fe200078e00ff */
[----:B------:R-:W-:-:S03]  /*17c0*/  ISETP.GE.AND P3, PT, R5, RZ, PT ;  /* 0x000000ff0500720c */ /* 0x000fc60003f66270 */
[----:B------:R-:W-:-:S04]  /*17d0*/  IMAD.MOV R11, RZ, RZ, -R4 ;  /* 0x000000ffff0b7224 */ /* 0x000fc800078e0a04 */
[----:B------:R-:W-:Y:S01]  /*17e0*/  IMAD R12, R9, R11, R12 ;  /* 0x0000000b090c7224 */ /* 0x000fe200078e020c */
[----:B------:R-:W-:-:S04]  /*17f0*/  LOP3.LUT R11, RZ, R8, RZ, 0x33, !PT ;  /* 0x00000008ff0b7212 */ /* 0x000fc800078e33ff */
[----:B------:R-:W-:-:S13]  /*1800*/  ISETP.GT.U32.AND P2, PT, R9, R12, PT ;  /* 0x0000000c0900720c */ /* 0x000fda0003f44070 */
[----:B------:R-:W-:Y:S01]  /*1810*/  @!P2 IMAD.IADD R12, R12, 0x1, -R9 ;  /* 0x000000010c0ca824 */ /* 0x000fe200078e0a09 */
[----:B------:R-:W-:-:S04]  /*1820*/  @!P2 IADD3 R4, PT, PT, R4, 0x1, RZ ;  /* 0x000000010404a810 */ /* 0x000fc80007ffe0ff */
[----:B------:R-:W-:-:S13]  /*1830*/  ISETP.GE.U32.AND P1, PT, R12, R9, PT ;  /* 0x000000090c00720c */ /* 0x000fda0003f26070 */
[----:B------:R-:W-:Y:S01]  /*1840*/  @P1 VIADD R4, R4, 0x1 ;  /* 0x0000000104041836 */ /* 0x000fe20000000000 */
[----:B------:R-:W-:-:S03]  /*1850*/  ISETP.NE.AND P1, PT, R8, RZ, PT ;  /* 0x000000ff0800720c */ /* 0x000fc60003f25270 */
[----:B------:R-:W-:-:S05]  /*1860*/  @!P3 IMAD.MOV R4, RZ, RZ, -R4 ;  /* 0x000000ffff04b224 */ /* 0x000fca00078e0a04 */
[----:B------:R-:W-:Y:S02]  /*1870*/  SEL R12, R11, R4, !P1 ;  /* 0x000000040b0c7207 */ /* 0x000fe40004800000 */
[----:B------:R-:W0:Y:S03]  /*1880*/  LDC.64 R4, c[0x0][0x388] ;  /* 0x0000e200ff047b82 */ /* 0x000e260000000a00 */
[----:B------:R-:W-:-:S05]  /*1890*/  IMAD.HI R13, R12, 0x66666667, RZ ;  /* 0x666666670c0d7827 */ /* 0x000fca00078e02ff */
[----:B------:R-:W-:-:S04]  /*18a0*/  SHF.R.U32.HI R14, RZ, 0x1f, R13 ;  /* 0x0000001fff0e7819 */ /* 0x000fc8000001160d */
[----:B------:R-:W-:-:S05]  /*18b0*/  LEA.HI.SX32 R13, R13, R14, 0x1e ;  /* 0x0000000e0d0d7211 */ /* 0x000fca00078ff2ff */
[----:B------:R-:W-:-:S04]  /*18c0*/  IMAD R13, R13, -0xa, R12 ;  /* 0xfffffff60d0d7824 */ /* 0x000fc800078e020c */
[----:B--2---:R-:W-:-:S04]  /*18d0*/  IMAD R13, R0, UR4, R13 ;  /* 0x00000004000d7c24 */ /* 0x004fc8000f8e020d */
[----:B0-----:R-:W-:-:S05]  /*18e0*/  IMAD.WIDE R12, R13, 0x4, R4 ;  /* 0x000000040d0c7825 */ /* 0x001fca00078e0204 */
[----:B------:R-:W2:Y:S02]  /*18f0*/  LDG.E R14, desc[UR6][R12.64] ;  /* 0x000000060c0e7981 */ /* 0x000ea4000c1e1900 */
[----:B--2---:R-:W-:-:S05]  /*1900*/  IADD3 R15, PT, PT, R14, 0x1, RZ ;  /* 0x000000010e0f7810 */ /* 0x004fca0007ffe0ff */
        /* <DEDUP_REMOVED lines=22> */
[----:B------:R-:W-:Y:S01]  /*1a70*/  VIADD R7, R7, 0x2 ;  /* 0x0000000207077836 */ /* 0x000fe20000000000 */
[----:B--2---:R-:W-:-:S05]  /*1a80*/  IADD3 R3, PT, PT, R2, 0x1, RZ ;  /* 0x0000000102037810 */ /* 0x004fca0007ffe0ff */
[----:B------:R1:W-:Y:S02]  /*1a90*/  STG.E desc[UR6][R4.64], R3 ;  /* 0x0000000304007986 */ /* 0x0003e4000c101906 */
.L_x_30:
[----:B------:R-:W-:Y:S05]  /*1aa0*/  @P0 EXIT ;  /* 0x000000000000094d */ /* 0x000fea0003800000 */
[----:B01----:R-:W0:Y:S01]  /*1ab0*/  LDC.64 R2, c[0x0][0x380] ;  /* 0x0000e000ff027b82 */ /* 0x003e220000000a00 */
[----:B------:R-:W-:Y:S01]  /*1ac0*/  IMAD.IADD R7, R6, 0x1, R7 ;  /* 0x0000000106077824 */ /* 0x000fe200078e0207 */
[----:B------:R-:W1:Y:S03]  /*1ad0*/  LDCU UR4, c[0x0][0x398] ;  /* 0x00007300ff0477ac */ /* 0x000e660008000800 */
[----:B0-----:R-:W-:-:S03]  /*1ae0*/  IMAD.WIDE R2, R7, 0x4, R2 ;  /* 0x0000000407027825 */ /* 0x001fc600078e0202 */
[----:B------:R-:W0:Y:S03]  /*1af0*/  LDC R7, c[0x0][0x39c] ;  /* 0x0000e700ff077b82 */ /* 0x000e260000000800 */
[----:B------:R-:W2:Y:S01]  /*1b00*/  LDG.E R2, desc[UR6][R2.64] ;  /* 0x0000000602027981 */ /* 0x000ea2000c1e1900 */
[----:B0-----:R-:W-:-:S04]  /*1b10*/  IABS R9, R7 ;  /* 0x0000000700097213 */ /* 0x001fc80000000000 */
[----:B------:R-:W0:Y:S08]  /*1b20*/  I2F.RP R6, R9 ;  /* 0x0000000900067306 */ /* 0x000e300000209400 */
[----:B0-----:R-:W0:Y:S02]  /*1b30*/  MUFU.RCP R6, R6 ;  /* 0x0000000600067308 */ /* 0x001e240000001000 */
[----:B0-----:R-:W-:-:S06]  /*1b40*/  IADD3 R8, PT, PT, R6, 0xffffffe, RZ ;  /* 0x0ffffffe06087810 */ /* 0x001fcc0007ffe0ff */
[----:B------:R-:W0:Y:S02]  /*1b50*/  F2I.FTZ.U32.TRUNC.NTZ R5, R8 ;  /* 0x0000000800057305 */ /* 0x000e24000021f000 */
[----:B0-----:R-:W-:-:S04]  /*1b60*/  IMAD.MOV R4, RZ, RZ, -R5 ;  /* 0x000000ffff047224 */ /* 0x001fc800078e0a05 */
[----:B------:R-:W-:Y:S01]  /*1b70*/  IMAD R11, R4, R9, RZ ;  /* 0x00000009040b7224 */ /* 0x000fe200078e02ff */
[----:B------:R-:W-:-:S05]  /*1b80*/  MOV R4, RZ ;  /* 0x000000ff00047202 */ /* 0x000fca0000000f00 */
[----:B------:R-:W-:Y:S01]  /*1b90*/  IMAD.HI.U32 R11, R5, R11, R4 ;  /* 0x0000000b050b7227 */ /* 0x000fe200078e0004 */
[----:B--2---:R-:W-:Y:S02]  /*1ba0*/  IABS R3, R2 ;  /* 0x0000000200037213 */ /* 0x004fe40000000000 */
[----:B------:R-:W-:-:S03]  /*1bb0*/  LOP3.LUT R2, R2, R7, RZ, 0x3c, !PT ;  /* 0x0000000702027212 */ /* 0x000fc600078e3cff */
[----:B------:R-:W-:Y:S01]  /*1bc0*/  IMAD.MOV.U32 R4, RZ, RZ, R3 ;  /* 0x000000ffff047224 */ /* 0x000fe200078e0003 */
[----:B------:R-:W-:-:S03]  /*1bd0*/  ISETP.GE.AND P2, PT, R2, RZ, PT ;  /* 0x000000ff0200720c */ /* 0x000fc60003f46270 */
[----:B------:R-:W-:-:S05]  /*1be0*/  IMAD.HI.U32 R3, R11, R4, RZ ;  /* 0x000000040b037227 */ /* 0x000fca00078e00ff */
[----:B------:R-:W-:-:S05]  /*1bf0*/  IADD3 R5, PT, PT, -R3, RZ, RZ ;  /* 0x000000ff03057210 */ /* 0x000fca0007ffe1ff */
[----:B------:R-:W-:-:S05]  /*1c00*/  IMAD R4, R9, R5, R4 ;  /* 0x0000000509047224 */ /* 0x000fca00078e0204 */
[----:B------:R-:W-:-:S13]  /*1c10*/  ISETP.GT.U32.AND P1, PT, R9, R4, PT ;  /* 0x000000040900720c */ /* 0x000fda0003f24070 */
[----:B------:R-:W-:Y:S01]  /*1c20*/  @!P1 IMAD.IADD R4, R4, 0x1, -R9 ;  /* 0x0000000104049824 */ /* 0x000fe200078e0a09 */
[----:B------:R-:W-:Y:S02]  /*1c30*/  @!P1 IADD3 R3, PT, PT, R3, 0x1, RZ ;  /* 0x0000000103039810 */ /* 0x000fe40007ffe0ff */
[----:B------:R-:W-:Y:S02]  /*1c40*/  ISETP.NE.AND P1, PT, R7, RZ, PT ;  /* 0x000000ff0700720c */ /* 0x000fe40003f25270 */
[----:B------:R-:W-:-:S13]  /*1c50*/  ISETP.GE.U32.AND P0, PT, R4, R9, PT ;  /* 0x000000090400720c */ /* 0x000fda0003f06070 */
[----:B------:R-:W-:-:S05]  /*1c60*/  @P0 VIADD R3, R3, 0x1 ;  /* 0x0000000103030836 */ /* 0x000fca0000000000 */
[----:B------:R-:W-:Y:S02]  /*1c70*/  MOV R4, R3 ;  /* 0x0000000300047202 */ /* 0x000fe40000000f00 */
[----:B------:R-:W0:Y:S03]  /*1c80*/  LDC.64 R2, c[0x0][0x388] ;  /* 0x0000e200ff027b82 */ /* 0x000e260000000a00 */
[----:B------:R-:W-:Y:S01]  /*1c90*/  @!P2 IMAD.MOV R4, RZ, RZ, -R4 ;  /* 0x000000ffff04a224 */ /* 0x000fe200078e0a04 */
[----:B------:R-:W-:-:S05]  /*1ca0*/  @!P1 LOP3.LUT R4, RZ, R7, RZ, 0x33, !PT ;  /* 0x00000007ff049212 */ /* 0x000fca00078e33ff */
[----:B------:R-:W-:-:S05]  /*1cb0*/  IMAD.HI R5, R4, 0x66666667, RZ ;  /* 0x6666666704057827 */ /* 0x000fca00078e02ff */
[----:B------:R-:W-:-:S04]  /*1cc0*/  SHF.R.U32.HI R6, RZ, 0x1f, R5 ;  /* 0x0000001fff067819 */ /* 0x000fc80000011605 */
[----:B------:R-:W-:-:S05]  /*1cd0*/  LEA.HI.SX32 R5, R5, R6, 0x1e ;  /* 0x0000000605057211 */ /* 0x000fca00078ff2ff */
[----:B------:R-:W-:-:S04]  /*1ce0*/  IMAD R5, R5, -0xa, R4 ;  /* 0xfffffff605057824 */ /* 0x000fc800078e0204 */
[----:B-1----:R-:W-:-:S04]  /*1cf0*/  IMAD R5, R0, UR4, R5 ;  /* 0x0000000400057c24 */ /* 0x002fc8000f8e0205 */
[----:B0-----:R-:W-:-:S05]  /*1d00*/  IMAD.WIDE R2, R5, 0x4, R2 ;  /* 0x0000000405027825 */ /* 0x001fca00078e0202 */
[----:B------:R-:W2:Y:S02]  /*1d10*/  LDG.E R0, desc[UR6][R2.64] ;  /* 0x0000000602007981 */ /* 0x000ea4000c1e1900 */
[----:B--2---:R-:W-:-:S05]  /*1d20*/  IADD3 R5, PT, PT, R0, 0x1, RZ ;  /* 0x0000000100057810 */ /* 0x004fca0007ffe0ff */
[----:B------:R-:W-:Y:S01]  /*1d30*/  STG.E desc[UR6][R2.64], R5 ;  /* 0x0000000502007986 */ /* 0x000fe2000c101906 */
[----:B------:R-:W-:Y:S05]  /*1d40*/  EXIT ;  /* 0x000000000000794d */ /* 0x000fea0003800000 */
.L_x_31:
        /* <DEDUP_REMOVED lines=11> */
.L_x_36:


//--------------------- .nv.shared.reserved.0     --------------------------
	.section	.nv.shared.reserved.0,"aw",@nobits
	.weak		__nv_reservedSMEM_offset_0_alias
	.size		__nv_reservedSMEM_offset_0_alias, 0, 64
	.other		__nv_reservedSMEM_offset_0_alias,@"STO_CUDA_RESERVED_SHARED STV_DEFAULT"
__nv_reservedSMEM_offset_0_alias:
	.zero		0
	.zero		64


//--------------------- .nv.constant0._Z10sortKernelPiS_S_ii --------------------------
	.section	.nv.constant0._Z10sortKernelPiS_S_ii,"a",@progbits
	.sectionflags	@""
	.align	4
.nv.constant0._Z10sortKernelPiS_S_ii:
	.zero		928


//--------------------- .nv.constant0._Z10shiftRightPii --------------------------
	.section	.nv.constant0._Z10shiftRightPii,"a",@progbits
	.sectionflags	@""
	.align	4
.nv.constant0._Z10shiftRightPii:
	.zero		908


//--------------------- .nv.constant0._Z9prefixSumPii --------------------------
	.section	.nv.constant0._Z9prefixSumPii,"a",@progbits
	.sectionflags	@""
	.align	4
.nv.constant0._Z9prefixSumPii:
	.zero		908


//--------------------- .nv.constant0._Z10sum_countsPiS_ii --------------------------
	.section	.nv.constant0._Z10sum_countsPiS_ii,"a",@progbits
	.sectionflags	@""
	.align	4
.nv.constant0._Z10sum_countsPiS_ii:
	.zero		920


//--------------------- .nv.constant0._Z12count_digitsPiS_iiii --------------------------
	.section	.nv.constant0._Z12count_digitsPiS_iiii,"a",@progbits
	.sectionflags	@""
	.align	4
.nv.constant0._Z12count_digitsPiS_iiii:
	.zero		928


//--------------------- SYMBOLS --------------------------

	.type		.nv.reservedSmem.offset0,@object
	.size		.nv.reservedSmem.offset0,0x4
